def attn_fwd(
    Q,
    K,
    V,
    Out,
    Lse,
    sm_scale,
    stride_qz,
    stride_qh,
    stride_qm,
    stride_qk,
    stride_kz,
    stride_kh,
    stride_kn,
    stride_kk,
    stride_vz,
    stride_vh,
    stride_vn,
    stride_vk,
    stride_oz,
    stride_oh,
    stride_om,
    stride_ok,
    seqlen_q,
    seqlen_k,
    BLOCK_M: tl.constexpr,
    BLOCK_N: tl.constexpr,
    HEAD_DIM: tl.constexpr,
    CAUSAL: tl.constexpr,
):
    start_m = tl.program_id(0)
    off_hz = tl.program_id(1)
    q_off = off_hz * stride_qh
    k_off = off_hz * stride_kh
    v_off = off_hz * stride_vh
    offs_m = start_m * BLOCK_M + tl.arange(0, BLOCK_M)
    offs_d = tl.arange(0, HEAD_DIM)
    offs_n = tl.arange(0, BLOCK_N)
    q_ptrs = Q + q_off + offs_m[:, None] * stride_qm + offs_d[None, :] * stride_qk
    k_ptrs = K + k_off + offs_d[:, None] * stride_kk + offs_n[None, :] * stride_kn
    v_ptrs = V + v_off + offs_n[:, None] * stride_vn + offs_d[None, :] * stride_vk
    m_i = tl.full([BLOCK_M], float("-inf"), dtype=tl.float32)
    l_i = tl.zeros([BLOCK_M], dtype=tl.float32) + 1.0
    acc = tl.zeros([BLOCK_M, HEAD_DIM], dtype=tl.float32)
    q = tl.load(q_ptrs)
    acc, l_i, m_i = _attn_fwd_inner(
        acc,
        l_i,
        m_i,
        q,
        k_ptrs,
        v_ptrs,
        sm_scale,
        stride_kn,
        stride_vn,
        start_m,
        seqlen_k,
        BLOCK_M,
        BLOCK_N,
        HEAD_DIM,
        CAUSAL,
    )
    acc = acc / l_i[:, None]
    lse = m_i + tl.math.log2(l_i) / 1.4426950408889634
    o_ptrs = (
        Out
        + off_hz * stride_oh
        + offs_m[:, None] * stride_om
        + offs_d[None, :] * stride_ok
    )
    tl.store(o_ptrs, acc.to(Out.dtype.element_ty))
    tl.store(Lse + off_hz * seqlen_q + offs_m, lse)

# config = {"BLOCK_M": 32, "BLOCK_N": 64, "HEAD_DIM": 16, "arch": "sm_100", "causal": true, "dtype": "fp16", "num_stages": 2, "num_warps": 4}
# arch = sm_100


// ===== COMPILED SASS (sm_100a) =====

	.target	sm_100a

	.elftype	@"ET_EXEC"


//--------------------- .note.nv.tkinfo           --------------------------
	.section	.note.nv.tkinfo,"",@"SHT_NOTE"
	.sectionflags	@"SHF_NOTE_NV_TKINFO"
	.tkinfo
        /*0018*/ 	.word	0x00000081
        /*0030*/ 	.string	""
        /*0030*/ 	.string	"ptxas-blackwell"
        /*0030*/ 	.string	"Cuda compilation tools, release 12.9, V12.9.86"
        /*0030*/ 	.string	"Build cuda_12.9.r12.9/compiler.36037853_0"
        /*0030*/ 	.string	"-v  -suppress-debug-info  -lineinfo  -arch sm_100a "



//--------------------- .note.nv.cuver            --------------------------
	.section	.note.nv.cuver,"",@"SHT_NOTE"
	.sectionflags	@"SHF_NOTE_NV_CUVER"
        /*0018*/ 	.short	0x0001
        /*001a*/ 	.short	0x0064
        /*001c*/ 	.short	0x0001
        /*001e*/ 	.short	0x0000
        /*0020*/ 	.short	0x0001
        /*0022*/ 	.short	0x0000


//--------------------- .nv.info                  --------------------------
	.section	.nv.info,"",@"SHT_CUDA_INFO"
	.align	4


	//----- nvinfo : EIATTR_REGCOUNT
	.align		4
        /*0000*/ 	.byte	0x04, 0x2f
        /*0002*/ 	.short	(.L_2 - .L_1)
	.align		4
.L_1:
        /*0004*/ 	.word	index@(attn_fwd)
        /*0008*/ 	.word	0x0000007f


	//----- nvinfo : EIATTR_FRAME_SIZE
	.align		4
.L_2:
        /*000c*/ 	.byte	0x04, 0x11
        /*000e*/ 	.short	(.L_4 - .L_3)
	.align		4
.L_3:
        /*0010*/ 	.word	index@(attn_fwd)
        /*0014*/ 	.word	0x00000000


	//----- nvinfo : EIATTR_MIN_STACK_SIZE
	.align		4
.L_4:
        /*0018*/ 	.byte	0x04, 0x12
        /*001a*/ 	.short	(.L_6 - .L_5)
	.align		4
.L_5:
        /*001c*/ 	.word	index@(attn_fwd)
        /*0020*/ 	.word	0x00000000
.L_6:


//--------------------- .nv.info.attn_fwd         --------------------------
	.section	.nv.info.attn_fwd,"",@"SHT_CUDA_INFO"
	.sectionflags	@""
	.align	4


	//----- nvinfo : EIATTR_CUDA_API_VERSION
	.align		4
        /*0000*/ 	.byte	0x04, 0x37
        /*0002*/ 	.short	(.L_8 - .L_7)
.L_7:
        /*0004*/ 	.word	0x00000081


	//----- nvinfo : EIATTR_KPARAM_INFO
	.align		4
.L_8:
        /*0008*/ 	.byte	0x04, 0x17
        /*000a*/ 	.short	(.L_10 - .L_9)
.L_9:
        /*000c*/ 	.word	0x00000000
        /*0010*/ 	.short	0x0019
        /*0012*/ 	.short	0x0080
        /*0014*/ 	.byte	0x00, 0xf4, 0x21, 0x00


	//----- nvinfo : EIATTR_KPARAM_INFO
	.align		4
.L_10:
        /*0018*/ 	.byte	0x04, 0x17
        /*001a*/ 	.short	(.L_12 - .L_11)
.L_11:
        /*001c*/ 	.word	0x00000000
        /*0020*/ 	.short	0x0018
        /*0022*/ 	.short	0x0078
        /*0024*/ 	.byte	0x00, 0xf4, 0x21, 0x00


	//----- nvinfo : EIATTR_KPARAM_INFO
	.align		4
.L_12:
        /*0028*/ 	.byte	0x04, 0x17
        /*002a*/ 	.short	(.L_14 - .L_13)
.L_13:
        /*002c*/ 	.word	0x00000000
        /*0030*/ 	.short	0x0017
        /*0032*/ 	.short	0x0070
        /*0034*/ 	.byte	0x00, 0xf0, 0x11, 0x00


	//----- nvinfo : EIATTR_KPARAM_INFO
	.align		4
.L_14:
        /*0038*/ 	.byte	0x04, 0x17
        /*003a*/ 	.short	(.L_16 - .L_15)
.L_15:
        /*003c*/ 	.word	0x00000000
        /*0040*/ 	.short	0x0016
        /*0042*/ 	.short	0x006c
        /*0044*/ 	.byte	0x00, 0xf0, 0x11, 0x00


	//----- nvinfo : EIATTR_KPARAM_INFO
	.align		4
.L_16:
        /*0048*/ 	.byte	0x04, 0x17
        /*004a*/ 	.short	(.L_18 - .L_17)
.L_17:
        /*004c*/ 	.word	0x00000000
        /*0050*/ 	.short	0x0015
        /*0052*/ 	.short	0x0068
        /*0054*/ 	.byte	0x00, 0xf0, 0x11, 0x00


	//----- nvinfo : EIATTR_KPARAM_INFO
	.align		4
.L_18:
        /*0058*/ 	.byte	0x04, 0x17
        /*005a*/ 	.short	(.L_20 - .L_19)
.L_19:
        /*005c*/ 	.word	0x00000000
        /*0060*/ 	.short	0x0014
        /*0062*/ 	.short	0x0064
        /*0064*/ 	.byte	0x00, 0xf0, 0x11, 0x00


	//----- nvinfo : EIATTR_KPARAM_INFO
	.align		4
.L_20:
        /*0068*/ 	.byte	0x04, 0x17
        /*006a*/ 	.short	(.L_22 - .L_21)
.L_21:
        /*006c*/ 	.word	0x00000000
        /*0070*/ 	.short	0x0013
        /*0072*/ 	.short	0x0060
        /*0074*/ 	.byte	0x00, 0xf0, 0x11, 0x00


	//----- nvinfo : EIATTR_KPARAM_INFO
	.align		4
.L_22:
        /*0078*/ 	.byte	0x04, 0x17
        /*007a*/ 	.short	(.L_24 - .L_23)
.L_23:
        /*007c*/ 	.word	0x00000000
        /*0080*/ 	.short	0x0012
        /*0082*/ 	.short	0x005c
        /*0084*/ 	.byte	0x00, 0xf0, 0x11, 0x00


	//----- nvinfo : EIATTR_KPARAM_INFO
	.align		4
.L_24:
        /*0088*/ 	.byte	0x04, 0x17
        /*008a*/ 	.short	(.L_26 - .L_25)
.L_25:
        /*008c*/ 	.word	0x00000000
        /*0090*/ 	.short	0x0011
        /*0092*/ 	.short	0x0058
        /*0094*/ 	.byte	0x00, 0xf0, 0x11, 0x00


	//----- nvinfo : EIATTR_KPARAM_INFO
	.align		4
.L_26:
        /*0098*/ 	.byte	0x04, 0x17
        /*009a*/ 	.short	(.L_28 - .L_27)
.L_27:
        /*009c*/ 	.word	0x00000000
        /*00a0*/ 	.short	0x0010
        /*00a2*/ 	.short	0x0054
        /*00a4*/ 	.byte	0x00, 0xf0, 0x11, 0x00


	//----- nvinfo : EIATTR_KPARAM_INFO
	.align		4
.L_28:
        /*00a8*/ 	.byte	0x04, 0x17
        /*00aa*/ 	.short	(.L_30 - .L_29)
.L_29:
        /*00ac*/ 	.word	0x00000000
        /*00b0*/ 	.short	0x000f
        /*00b2*/ 	.short	0x0050
        /*00b4*/ 	.byte	0x00, 0xf0, 0x11, 0x00


	//----- nvinfo : EIATTR_KPARAM_INFO
	.align		4
.L_30:
        /*00b8*/ 	.byte	0x04, 0x17
        /*00ba*/ 	.short	(.L_32 - .L_31)
.L_31:
        /*00bc*/ 	.word	0x00000000
        /*00c0*/ 	.short	0x000e
        /*00c2*/ 	.short	0x004c
        /*00c4*/ 	.byte	0x00, 0xf0, 0x11, 0x00


	//----- nvinfo : EIATTR_KPARAM_INFO
	.align		4
.L_32:
        /*00c8*/ 	.byte	0x04, 0x17
        /*00ca*/ 	.short	(.L_34 - .L_33)
.L_33:
        /*00cc*/ 	.word	0x00000000
        /*00d0*/ 	.short	0x000d
        /*00d2*/ 	.short	0x0048
        /*00d4*/ 	.byte	0x00, 0xf0, 0x11, 0x00


	//----- nvinfo : EIATTR_KPARAM_INFO
	.align		4
.L_34:
        /*00d8*/ 	.byte	0x04, 0x17
        /*00da*/ 	.short	(.L_36 - .L_35)
.L_35:
        /*00dc*/ 	.word	0x00000000
        /*00e0*/ 	.short	0x000c
        /*00e2*/ 	.short	0x0044
        /*00e4*/ 	.byte	0x00, 0xf0, 0x11, 0x00


	//----- nvinfo : EIATTR_KPARAM_INFO
	.align		4
.L_36:
        /*00e8*/ 	.byte	0x04, 0x17
        /*00ea*/ 	.short	(.L_38 - .L_37)
.L_37:
        /*00ec*/ 	.word	0x00000000
        /*00f0*/ 	.short	0x000b
        /*00f2*/ 	.short	0x0040
        /*00f4*/ 	.byte	0x00, 0xf0, 0x11, 0x00


	//----- nvinfo : EIATTR_KPARAM_INFO
	.align		4
.L_38:
        /*00f8*/ 	.byte	0x04, 0x17
        /*00fa*/ 	.short	(.L_40 - .L_39)
.L_39:
        /*00fc*/ 	.word	0x00000000
        /*0100*/ 	.short	0x000a
        /*0102*/ 	.short	0x003c
        /*0104*/ 	.byte	0x00, 0xf0, 0x11, 0x00


	//----- nvinfo : EIATTR_KPARAM_INFO
	.align		4
.L_40:
        /*0108*/ 	.byte	0x04, 0x17
        /*010a*/ 	.short	(.L_42 - .L_41)
.L_41:
        /*010c*/ 	.word	0x00000000
        /*0110*/ 	.short	0x0009
        /*0112*/ 	.short	0x0038
        /*0114*/ 	.byte	0x00, 0xf0, 0x11, 0x00


	//----- nvinfo : EIATTR_KPARAM_INFO
	.align		4
.L_42:
        /*0118*/ 	.byte	0x04, 0x17
        /*011a*/ 	.short	(.L_44 - .L_43)
.L_43:
        /*011c*/ 	.word	0x00000000
        /*0120*/ 	.short	0x0008
        /*0122*/ 	.short	0x0034
        /*0124*/ 	.byte	0x00, 0xf0, 0x11, 0x00


	//----- nvinfo : EIATTR_KPARAM_INFO
	.align		4
.L_44:
        /*0128*/ 	.byte	0x04, 0x17
        /*012a*/ 	.short	(.L_46 - .L_45)
.L_45:
        /*012c*/ 	.word	0x00000000
        /*0130*/ 	.short	0x0007
        /*0132*/ 	.short	0x0030
        /*0134*/ 	.byte	0x00, 0xf0, 0x11, 0x00


	//----- nvinfo : EIATTR_KPARAM_INFO
	.align		4
.L_46:
        /*0138*/ 	.byte	0x04, 0x17
        /*013a*/ 	.short	(.L_48 - .L_47)
.L_47:
        /*013c*/ 	.word	0x00000000
        /*0140*/ 	.short	0x0006
        /*0142*/ 	.short	0x002c
        /*0144*/ 	.byte	0x00, 0xf0, 0x11, 0x00


	//----- nvinfo : EIATTR_KPARAM_INFO
	.align		4
.L_48:
        /*0148*/ 	.byte	0x04, 0x17
        /*014a*/ 	.short	(.L_50 - .L_49)
.L_49:
        /*014c*/ 	.word	0x00000000
        /*0150*/ 	.short	0x0005
        /*0152*/ 	.short	0x0028
        /*0154*/ 	.byte	0x00, 0xf0, 0x11, 0x00


	//----- nvinfo : EIATTR_KPARAM_INFO
	.align		4
.L_50:
        /*0158*/ 	.byte	0x04, 0x17
        /*015a*/ 	.short	(.L_52 - .L_51)
.L_51:
        /*015c*/ 	.word	0x00000000
        /*0160*/ 	.short	0x0004
        /*0162*/ 	.short	0x0020
        /*0164*/ 	.byte	0x00, 0xf4, 0x21, 0x00


	//----- nvinfo : EIATTR_KPARAM_INFO
	.align		4
.L_52:
        /*0168*/ 	.byte	0x04, 0x17
        /*016a*/ 	.short	(.L_54 - .L_53)
.L_53:
        /*016c*/ 	.word	0x00000000
        /*0170*/ 	.short	0x0003
        /*0172*/ 	.short	0x0018
        /*0174*/ 	.byte	0x00, 0xf4, 0x21, 0x00


	//----- nvinfo : EIATTR_KPARAM_INFO
	.align		4
.L_54:
        /*0178*/ 	.byte	0x04, 0x17
        /*017a*/ 	.short	(.L_56 - .L_55)
.L_55:
        /*017c*/ 	.word	0x00000000
        /*0180*/ 	.short	0x0002
        /*0182*/ 	.short	0x0010
        /*0184*/ 	.byte	0x00, 0xf4, 0x21, 0x00


	//----- nvinfo : EIATTR_KPARAM_INFO
	.align		4
.L_56:
        /*0188*/ 	.byte	0x04, 0x17
        /*018a*/ 	.short	(.L_58 - .L_57)
.L_57:
        /*018c*/ 	.word	0x00000000
        /*0190*/ 	.short	0x0001
        /*0192*/ 	.short	0x0008
        /*0194*/ 	.byte	0x00, 0xf4, 0x21, 0x00


	//----- nvinfo : EIATTR_KPARAM_INFO
	.align		4
.L_58:
        /*0198*/ 	.byte	0x04, 0x17
        /*019a*/ 	.short	(.L_60 - .L_59)
.L_59:
        /*019c*/ 	.word	0x00000000
        /*01a0*/ 	.short	0x0000
        /*01a2*/ 	.short	0x0000
        /*01a4*/ 	.byte	0x00, 0xf4, 0x21, 0x00


	//----- nvinfo : EIATTR_SPARSE_MMA_MASK
	.align		4
.L_60:
        /*01a8*/ 	.byte	0x03, 0x50
        /*01aa*/ 	.short	0x0000


	//----- nvinfo : EIATTR_MAXREG_COUNT
	.align		4
        /*01ac*/ 	.byte	0x03, 0x1b
        /*01ae*/ 	.short	0x00ff


	//----- nvinfo : EIATTR_NUM_BARRIERS
	.align		4
        /*01b0*/ 	.byte	0x02, 0x4c
        /*01b2*/ 	.byte	0x01
	.zero		1


	//----- nvinfo : EIATTR_COOP_GROUP_MASK_REGIDS
	.align		4
        /*01b4*/ 	.byte	0x04, 0x29
        /*01b6*/ 	.short	(.L_62 - .L_61)


	//   ....[0]....
.L_61:
        /*01b8*/ 	.word	0xffffffff


	//   ....[1]....
        /*01bc*/ 	.word	0xffffffff


	//   ....[2]....
        /*01c0*/ 	.word	0xffffffff


	//   ....[3]....
        /*01c4*/ 	.word	0xffffffff


	//   ....[4]....
        /*01c8*/ 	.word	0xffffffff


	//   ....[5]....
        /*01cc*/ 	.word	0xffffffff


	//   ....[6]....
        /*01d0*/ 	.word	0xffffffff


	//   ....[7]....
        /*01d4*/ 	.word	0xffffffff


	//----- nvinfo : EIATTR_COOP_GROUP_INSTR_OFFSETS
	.align		4
.L_62:
        /*01d8*/ 	.byte	0x04, 0x28
        /*01da*/ 	.short	(.L_64 - .L_63)


	//   ....[0]....
.L_63:
        /*01dc*/ 	.word	0x00001310


	//   ....[1]....
        /*01e0*/ 	.word	0x000013d0


	//   ....[2]....
        /*01e4*/ 	.word	0x000016f0


	//   ....[3]....
        /*01e8*/ 	.word	0x00001760


	//   ....[4]....
        /*01ec*/ 	.word	0x00002150


	//   ....[5]....
        /*01f0*/ 	.word	0x00002160


	//   ....[6]....
        /*01f4*/ 	.word	0x000021f0


	//   ....[7]....
        /*01f8*/ 	.word	0x00002200


	//----- nvinfo : EIATTR_VRC_CTA_INIT_COUNT
	.align		4
.L_64:
        /*01fc*/ 	.byte	0x02, 0x4a
	.zero		1
	.zero		1


	//----- nvinfo : EIATTR_EXIT_INSTR_OFFSETS
	.align		4
        /*0200*/ 	.byte	0x04, 0x1c
        /*0202*/ 	.short	(.L_66 - .L_65)


	//   ....[0]....
.L_65:
        /*0204*/ 	.word	0x00002ea0


	//   ....[1]....
        /*0208*/ 	.word	0x00002ed0


	//----- nvinfo : EIATTR_REQNTID
	.align		4
.L_66:
        /*020c*/ 	.byte	0x04, 0x10
        /*020e*/ 	.short	(.L_68 - .L_67)
.L_67:
        /*0210*/ 	.word	0x00000080
        /*0214*/ 	.word	0x00000001
        /*0218*/ 	.word	0x00000001


	//----- nvinfo : EIATTR_CBANK_PARAM_SIZE
	.align		4
.L_68:
        /*021c*/ 	.byte	0x03, 0x19
        /*021e*/ 	.short	0x0088


	//----- nvinfo : EIATTR_PARAM_CBANK
	.align		4
        /*0220*/ 	.byte	0x04, 0x0a
        /*0222*/ 	.short	(.L_70 - .L_69)
	.align		4
.L_69:
        /*0224*/ 	.word	index@(.nv.constant0.attn_fwd)
        /*0228*/ 	.short	0x0380
        /*022a*/ 	.short	0x0088


	//----- nvinfo : EIATTR_SW_WAR
	.align		4
.L_70:
        /*022c*/ 	.byte	0x04, 0x36
        /*022e*/ 	.short	(.L_72 - .L_71)
.L_71:
        /*0230*/ 	.word	0x00000008
.L_72:


//--------------------- .nv.compat                --------------------------
	.section	.nv.compat,"",@"SHT_CUDA_COMPAT_INFO"
	.align	4
        /*0000*/ 	.byte	0x02, 0x02, 0x01, 0x00, 0x02, 0x05, 0x05, 0x00, 0x02, 0x03, 0x00, 0x00, 0x02, 0x06, 0x01, 0x00


//--------------------- .nv.callgraph             --------------------------
	.section	.nv.callgraph,"",@"SHT_CUDA_CALLGRAPH"
	.align	4
	.sectionentsize	8
	.align		4
        /*0000*/ 	.word	0x00000000
	.align		4
        /*0004*/ 	.word	0xffffffff
	.align		4
        /*0008*/ 	.word	0x00000000
	.align		4
        /*000c*/ 	.word	0xfffffffe
	.align		4
        /*0010*/ 	.word	0x00000000
	.align		4
        /*0014*/ 	.word	0xfffffffd
	.align		4
        /*0018*/ 	.word	0x00000000
	.align		4
        /*001c*/ 	.word	0xfffffffc


//--------------------- .nv.constant4             --------------------------
	.section	.nv.constant4,"a",@progbits
	.align	8
	.align		8
.nv.constant4:
        /*0000*/ 	.dword	_$_str


//--------------------- .text.attn_fwd            --------------------------
	.section	.text.attn_fwd,"ax",@progbits
	.align	128
        .global         attn_fwd
        .type           attn_fwd,@function
        .size           attn_fwd,(.L_x_3 - attn_fwd)
        .other          attn_fwd,@"STO_CUDA_ENTRY STV_DEFAULT"
attn_fwd:
.text.attn_fwd:
[----:B------:R-:W0:Y:S01]  /*0000*/  LDC R1, c[0x0][0x37c] ;  /* 0x0000df00ff017b82 */ /* 0x000e220000000800 */
[----:B------:R-:W1:Y:S07]  /*0010*/  S2R R14, SR_CTAID.X ;  /* 0x00000000000e7919 */ /* 0x000e6e0000002500 */
[----:B------:R-:W2:Y:S01]  /*0020*/  S2UR UR6, SR_CTAID.Y ;  /* 0x00000000000679c3 */ /* 0x000ea20000002600 */
[----:B------:R-:W2:Y:S01]  /*0030*/  LDCU.64 UR4, c[0x0][0x3b0] ;  /* 0x00007600ff0477ac */ /* 0x000ea20008000a00 */
[----:B------:R-:W3:Y:S01]  /*0040*/  S2R R21, SR_TID.X ;  /* 0x0000000000157919 */ /* 0x000ee20000002100 */
[----:B------:R-:W4:Y:S05]  /*0050*/  LDCU.64 UR10, c[0x0][0x358] ;  /* 0x00006b00ff0a77ac */ /* 0x000f2a0008000a00 */
[----:B------:R-:W5:Y:S08]  /*0060*/  LDC R4, c[0x0][0x3b8] ;  /* 0x0000ee00ff047b82 */ /* 0x000f700000000800 */
[----:B------:R-:W0:Y:S01]  /*0070*/  LDC.64 R10, c[0x0][0x380] ;  /* 0x0000e000ff0a7b82 */ /* 0x000e220000000a00 */
[----:B--2---:R-:W-:-:S04]  /*0080*/  UIMAD UR4, UR6, UR4, URZ ;  /* 0x00000004060472a4 */ /* 0x004fc8000f8e02ff */
[----:B------:R-:W-:Y:S01]  /*0090*/  USHF.L.U32 UR7, UR4, 0x1, URZ ;  /* 0x0000000104077899 */ /* 0x000fe200080006ff */
[----:B-1----:R-:W-:Y:S01]  /*00a0*/  IMAD.SHL.U32 R14, R14, 0x20, RZ ;  /* 0x000000200e0e7824 */ /* 0x002fe200078e00ff */
[----:B---3--:R-:W-:-:S04]  /*00b0*/  SHF.R.U32.HI R3, RZ, 0x5, R21 ;  /* 0x00000005ff037819 */ /* 0x008fc80000011615 */
[----:B------:R-:W-:Y:S02]  /*00c0*/  LOP3.LUT R0, R14, 0x1f, R21, 0xf8, !PT ;  /* 0x0000001f0e007812 */ /* 0x000fe400078ef815 */
[----:B------:R-:W-:-:S03]  /*00d0*/  SGXT.U32 R3, R3, 0x2 ;  /* 0x000000020303781a */ /* 0x000fc60000000000 */
[----:B------:R-:W-:Y:S01]  /*00e0*/  IMAD R2, R0, UR5, RZ ;  /* 0x0000000500027c24 */ /* 0x000fe2000f8e02ff */
[----:B------:R-:W-:Y:S01]  /*00f0*/  UIMAD.WIDE UR4, UR4, 0x2, URZ ;  /* 0x00000002040478a5 */ /* 0x000fe2000f8e02ff */
[----:B-----5:R-:W-:Y:S02]  /*0100*/  IMAD R5, R3, R4, RZ ;  /* 0x0000000403057224 */ /* 0x020fe400078e02ff */
[C---:B------:R-:W-:Y:S02]  /*0110*/  IMAD.SHL.U32 R3, R2.reuse, 0x2, RZ ;  /* 0x0000000202037824 */ /* 0x040fe400078e00ff */
[----:B------:R-:W-:Y:S01]  /*0120*/  IMAD.HI R2, R2, 0x2, RZ ;  /* 0x0000000202027827 */ /* 0x000fe200078e02ff */
[----:B------:R-:W-:Y:S02]  /*0130*/  LEA R9, R4, R5, 0x2 ;  /* 0x0000000504097211 */ /* 0x000fe400078e10ff */
[----:B0-----:R-:W-:-:S03]  /*0140*/  IADD3 R8, P0, P1, R3, UR7, R10 ;  /* 0x0000000703087c10 */ /* 0x001fc6000f91e00a */
[----:B------:R-:W-:Y:S01]  /*0150*/  IMAD R7, R4, 0x4, R9 ;  /* 0x0000000404077824 */ /* 0x000fe200078e0209 */
[----:B------:R-:W-:Y:S02]  /*0160*/  IADD3.X R12, PT, PT, R2, UR5, R11, P0, P1 ;  /* 0x00000005020c7c10 */ /* 0x000fe400087e240b */
[-C--:B------:R-:W-:Y:S01]  /*0170*/  LEA R2, P0, R5, R8.reuse, 0x1 ;  /* 0x0000000805027211 */ /* 0x080fe200078008ff */
[----:B------:R-:W-:Y:S01]  /*0180*/  IMAD R10, R4, 0x4, R7 ;  /* 0x00000004040a7824 */ /* 0x000fe200078e0207 */
[-C--:B------:R-:W-:Y:S02]  /*0190*/  LEA R6, P2, R7, R8.reuse, 0x1 ;  /* 0x0000000807067211 */ /* 0x080fe400078408ff */
[----:B------:R-:W-:Y:S02]  /*01a0*/  LEA R4, P1, R9, R8, 0x1 ;  /* 0x0000000809047211 */ /* 0x000fe400078208ff */
[----:B------:R-:W-:Y:S02]  /*01b0*/  LEA.HI.X.SX32 R3, R5, R12, 0x1, P0 ;  /* 0x0000000c05037211 */ /* 0x000fe400000f0eff */
[----:B------:R-:W-:-:S02]  /*01c0*/  LEA R8, P0, R10, R8, 0x1 ;  /* 0x000000080a087211 */ /* 0x000fc400078008ff */
[-C--:B------:R-:W-:Y:S01]  /*01d0*/  LEA.HI.X.SX32 R7, R7, R12.reuse, 0x1, P2 ;  /* 0x0000000c07077211 */ /* 0x080fe200010f0eff */
[----:B----4-:R-:W2:Y:S01]  /*01e0*/  LDG.E.U16 R11, desc[UR10][R2.64] ;  /* 0x0000000a020b7981 */ /* 0x010ea2000c1e1500 */
[-C--:B------:R-:W-:Y:S02]  /*01f0*/  LEA.HI.X.SX32 R5, R9, R12.reuse, 0x1, P1 ;  /* 0x0000000c09057211 */ /* 0x080fe400008f0eff */
[----:B------:R-:W-:Y:S02]  /*0200*/  LEA.HI.X.SX32 R9, R10, R12, 0x1, P0 ;  /* 0x0000000c0a097211 */ /* 0x000fe400000f0eff */
[----:B------:R-:W3:Y:S04]  /*0210*/  LDG.E.U16 R7, desc[UR10][R6.64] ;  /* 0x0000000a06077981 */ /* 0x000ee8000c1e1500 */
[----:B------:R0:W4:Y:S04]  /*0220*/  LDG.E.U16 R12, desc[UR10][R4.64] ;  /* 0x0000000a040c7981 */ /* 0x000128000c1e1500 */
[----:B------:R1:W5:Y:S01]  /*0230*/  LDG.E.U16 R8, desc[UR10][R8.64] ;  /* 0x0000000a08087981 */ /* 0x000362000c1e1500 */
[----:B------:R-:W1:Y:S01]  /*0240*/  S2UR UR5, SR_CgaCtaId ;  /* 0x00000000000579c3 */ /* 0x000e620000008800 */
[----:B------:R-:W-:-:S02]  /*0250*/  SHF.R.S32.HI R10, RZ, 0x6, R21 ;  /* 0x00000006ff0a7819 */ /* 0x000fc40000011415 */
[----:B------:R-:W-:Y:S01]  /*0260*/  LOP3.LUT R16, R21, 0x3f, RZ, 0xc0, !PT ;  /* 0x0000003f15107812 */ /* 0x000fe200078ec0ff */
[----:B0-----:R-:W-:Y:S01]  /*0270*/  VIADD R4, R14, 0x20 ;  /* 0x000000200e047836 */ /* 0x001fe20000000000 */
[----:B------:R-:W-:Y:S01]  /*0280*/  SGXT R10, R10, 0x1 ;  /* 0x000000010a0a781a */ /* 0x000fe20000000200 */
[----:B------:R-:W-:Y:S01]  /*0290*/  UMOV UR4, 0x400 ;  /* 0x0000040000047882 */ /* 0x000fe20000000000 */
[----:B------:R-:W-:Y:S02]  /*02a0*/  SHF.L.U32 R13, R16, 0x1, RZ ;  /* 0x00000001100d7819 */ /* 0x000fe400000006ff */
[----:B------:R-:W-:Y:S02]  /*02b0*/  ISETP.GE.AND P0, PT, R4, 0x1, PT ;  /* 0x000000010400780c */ /* 0x000fe40003f06270 */
[----:B------:R-:W-:-:S04]  /*02c0*/  LOP3.LUT R2, R13, 0x90, R10, 0x78, !PT ;  /* 0x000000900d027812 */ /* 0x000fc800078e780a */
[----:B------:R-:W-:Y:S01]  /*02d0*/  LOP3.LUT R3, R2, 0x20, RZ, 0x3c, !PT ;  /* 0x0000002002037812 */ /* 0x000fe200078e3cff */
[----:B-1----:R-:W-:Y:S01]  /*02e0*/  ULEA UR5, UR5, UR4, 0x18 ;  /* 0x0000000405057291 */ /* 0x002fe2000f8ec0ff */
[----:B------:R-:W-:Y:S01]  /*02f0*/  IMAD.MOV.U32 R19, RZ, RZ, -0x800000 ;  /* 0xff800000ff137424 */ /* 0x000fe200078e00ff */
[----:B------:R-:W-:Y:S01]  /*0300*/  MOV R9, 0x3f800000 ;  /* 0x3f80000000097802 */ /* 0x000fe20000000f00 */
[----:B------:R-:W-:Y:S01]  /*0310*/  IMAD.MOV.U32 R10, RZ, RZ, 0x3f800000 ;  /* 0x3f800000ff0a7424 */ /* 0x000fe200078e00ff */
[----:B------:R-:W-:Y:S01]  /*0320*/  CS2R R28, SRZ ;  /* 0x00000000001c7805 */ /* 0x000fe2000001ff00 */
[----:B------:R-:W-:Y:S01]  /*0330*/  IMAD.MOV.U32 R17, RZ, RZ, -0x800000 ;  /* 0xff800000ff117424 */ /* 0x000fe200078e00ff */
[----:B------:R-:W-:Y:S02]  /*0340*/  CS2R R30, SRZ ;  /* 0x00000000001e7805 */ /* 0x000fe4000001ff00 */
[----:B------:R-:W-:Y:S02]  /*0350*/  CS2R R24, SRZ ;  /* 0x0000000000187805 */ /* 0x000fe4000001ff00 */
[----:B------:R-:W-:-:S02]  /*0360*/  CS2R R26, SRZ ;  /* 0x00000000001a7805 */ /* 0x000fc4000001ff00 */
[C---:B------:R-:W-:Y:S02]  /*0370*/  LOP3.LUT R5, R21.reuse, 0x20, RZ, 0xc0, !PT ;  /* 0x0000002015057812 */ /* 0x040fe400078ec0ff */
[C---:B------:R-:W-:Y:S01]  /*0380*/  SHF.L.U32 R6, R21.reuse, 0x3, RZ ;  /* 0x0000000315067819 */ /* 0x040fe200000006ff */
[----:B--2---:R-:W-:Y:S04]  /*0390*/  STS.U16 [R2+UR5+0x800], R11 ;  /* 0x0008000b02007988 */ /* 0x004fe80008000405 */
[----:B---3--:R0:W-:Y:S04]  /*03a0*/  STS.U16 [R2+UR5+0xa00], R7 ;  /* 0x000a000702007988 */ /* 0x0081e80008000405 */
[----:B----4-:R-:W-:Y:S04]  /*03b0*/  STS.U16 [R3+UR5+0x900], R12 ;  /* 0x0009000c03007988 */ /* 0x010fe80008000405 */
[----:B-----5:R1:W-:Y:S01]  /*03c0*/  STS.U16 [R3+UR5+0xb00], R8 ;  /* 0x000b000803007988 */ /* 0x0203e20008000405 */
[C---:B0-----:R-:W-:Y:S01]  /*03d0*/  IMAD.SHL.U32 R7, R21.reuse, 0x2, RZ ;  /* 0x0000000215077824 */ /* 0x041fe200078e00ff */
[----:B-1----:R-:W-:Y:S01]  /*03e0*/  LOP3.LUT R8, R21, 0x10, RZ, 0xc0, !PT ;  /* 0x0000001015087812 */ /* 0x002fe200078ec0ff */
[----:B------:R-:W-:Y:S06]  /*03f0*/  @!P0 BRA `(.L_x_0) ;  /* 0x0000001c00d08947 */ /* 0x000fec0003800000 */
[----:B------:R-:W0:Y:S01]  /*0400*/  LDC.64 R10, c[0x0][0x3c0] ;  /* 0x0000f000ff0a7b82 */ /* 0x000e220000000a00 */
[----:B------:R-:W-:Y:S01]  /*0410*/  SHF.R.U32.HI R9, RZ, 0x1, R5 ;  /* 0x00000001ff097819 */ /* 0x000fe20000011605 */
[----:B------:R-:W1:Y:S01]  /*0420*/  LDCU UR4, c[0x0][0x3c8] ;  /* 0x00007900ff0477ac */ /* 0x000e620008000800 */
[--C-:B------:R-:W-:Y:S02]  /*0430*/  SHF.R.S32.HI R20, RZ, 0x2, R21.reuse ;  /* 0x00000002ff147819 */ /* 0x100fe40000011415 */
[----:B------:R-:W-:Y:S02]  /*0440*/  CS2R R28, SRZ ;  /* 0x00000000001c7805 */ /* 0x000fe4000001ff00 */
[----:B------:R-:W-:Y:S01]  /*0450*/  SHF.R.U32.HI R5, RZ, 0x2, R21 ;  /* 0x00000002ff057819 */ /* 0x000fe20000011615 */
[----:B------:R-:W2:Y:S01]  /*0460*/  LDCU.64 UR8, c[0x0][0x388] ;  /* 0x00007100ff0877ac */ /* 0x000ea20008000a00 */
[----:B------:R-:W-:Y:S01]  /*0470*/  LOP3.LUT R18, R7, 0x10, RZ, 0xc0, !PT ;  /* 0x0000001007127812 */ /* 0x000fe200078ec0ff */
[----:B------:R-:W3:Y:S01]  /*0480*/  LDC.64 R12, c[0x0][0x3d0] ;  /* 0x0000f400ff0c7b82 */ /* 0x000ee20000000a00 */
[----:B------:R-:W-:Y:S01]  /*0490*/  SGXT R20, R20, 0x1 ;  /* 0x000000011414781a */ /* 0x000fe20000000200 */
[----:B------:R-:W4:Y:S01]  /*04a0*/  LDCU.64 UR12, c[0x0][0x390] ;  /* 0x00007200ff0c77ac */ /* 0x000f220008000a00 */
[----:B------:R-:W-:-:S02]  /*04b0*/  SGXT.U32 R5, R5, 0x3 ;  /* 0x000000030505781a */ /* 0x000fc40000000000 */
[----:B------:R-:W-:Y:S02]  /*04c0*/  CS2R R30, SRZ ;  /* 0x00000000001e7805 */ /* 0x000fe4000001ff00 */
[C---:B------:R-:W-:Y:S01]  /*04d0*/  LOP3.LUT R17, R21.reuse, 0x7, RZ, 0xc0, !PT ;  /* 0x0000000715117812 */ /* 0x040fe200078ec0ff */
[----:B------:R-:W0:Y:S01]  /*04e0*/  LDCU UR7, c[0x0][0x3a8] ;  /* 0x00007500ff0777ac */ /* 0x000e220008000800 */
[----:B------:R-:W-:Y:S01]  /*04f0*/  LOP3.LUT R15, R21, 0x3, RZ, 0xc0, !PT ;  /* 0x00000003150f7812 */ /* 0x000fe200078ec0ff */
[----:B------:R-:W5:Y:S01]  /*0500*/  LDC R26, c[0x0][0x3d8] ;  /* 0x0000f600ff1a7b82 */ /* 0x000f620000000800 */
[----:B------:R-:W-:Y:S02]  /*0510*/  LOP3.LUT R19, R18, 0x20, R21, 0xf8, !PT ;  /* 0x0000002012137812 */ /* 0x000fe400078ef815 */
[----:B------:R-:W-:Y:S02]  /*0520*/  LOP3.LUT R20, R20, 0x90, RZ, 0xc0, !PT ;  /* 0x0000009014147812 */ /* 0x000fe400078ec0ff */
[----:B------:R-:W-:-:S02]  /*0530*/  LOP3.LUT R5, R14, R9, R5, 0xfe, !PT ;  /* 0x000000090e057212 */ /* 0x000fc400078efe05 */
[----:B------:R-:W-:Y:S01]  /*0540*/  LEA R9, R17, UR5, 0x6 ;  /* 0x0000000511097c11 */ /* 0x000fe2000f8e30ff */
[----:B------:R-:W-:Y:S01]  /*0550*/  IMAD R20, R15, 0x20, R20 ;  /* 0x000000200f147824 */ /* 0x000fe200078e0214 */
[----:B------:R-:W-:Y:S01]  /*0560*/  LOP3.LUT R19, R19, 0x30, R6, 0x78, !PT ;  /* 0x0000003013137812 */ /* 0x000fe200078e7806 */
[----:B------:R-:W-:Y:S01]  /*0570*/  IMAD R6, R17, 0x90, RZ ;  /* 0x0000009011067824 */ /* 0x000fe200078e02ff */
[----:B------:R-:W-:Y:S01]  /*0580*/  LEA R14, R8, R9, 0x5 ;  /* 0x00000009080e7211 */ /* 0x000fe200078e28ff */
[----:B0-----:R-:W-:Y:S01]  /*0590*/  IMAD R10, R10, UR6, RZ ;  /* 0x000000060a0a7c24 */ /* 0x001fe2000f8e02ff */
[----:B------:R-:W-:Y:S02]  /*05a0*/  LOP3.LUT R9, R21, 0xf, RZ, 0xc0, !PT ;  /* 0x0000000f15097812 */ /* 0x000fe400078ec0ff */
[----:B------:R-:W-:Y:S01]  /*05b0*/  LEA R15, R8, UR5, 0x4 ;  /* 0x00000005080f7c11 */ /* 0x000fe2000f8e20ff */
[----:B---3--:R-:W-:Y:S01]  /*05c0*/  IMAD R12, R12, UR6, RZ ;  /* 0x000000060c0c7c24 */ /* 0x008fe2000f8e02ff */
[--C-:B------:R-:W-:Y:S01]  /*05d0*/  LOP3.LUT R8, R20, 0x10, R7.reuse, 0x78, !PT ;  /* 0x0000001014087812 */ /* 0x100fe200078e7807 */
[----:B------:R-:W-:Y:S01]  /*05e0*/  IMAD R17, R16, R13, RZ ;  /* 0x0000000d10117224 */ /* 0x000fe200078e02ff */
[----:B------:R-:W-:Y:S01]  /*05f0*/  LOP3.LUT R6, R6, 0x30, R7, 0x78, !PT ;  /* 0x0000003006067812 */ /* 0x000fe200078e7807 */
[----:B------:R-:W-:Y:S01]  /*0600*/  IMAD.IADD R7, R19, 0x1, R14 ;  /* 0x0000000113077824 */ /* 0x000fe200078e020e */
[--C-:B------:R-:W-:Y:S01]  /*0610*/  SHF.R.U32.HI R20, RZ, 0x4, R21.reuse ;  /* 0x00000004ff147819 */ /* 0x100fe20000011615 */
[----:B-1----:R-:W-:Y:S01]  /*0620*/  IMAD R14, R9, UR4, RZ ;  /* 0x00000004090e7c24 */ /* 0x002fe2000f8e02ff */
[C---:B------:R-:W-:Y:S01]  /*0630*/  SHF.L.U32 R18, R17.reuse, 0x1, RZ ;  /* 0x0000000111127819 */ /* 0x040fe200000006ff */
[----:B------:R-:W-:Y:S01]  /*0640*/  IMAD.SHL.U32 R9, R10, 0x2, RZ ;  /* 0x000000020a097824 */ /* 0x000fe200078e00ff */
[----:B------:R-:W-:Y:S01]  /*0650*/  SHF.R.U32.HI R19, RZ, 0x6, R21 ;  /* 0x00000006ff137819 */ /* 0x000fe20000011615 */
[----:B------:R-:W-:Y:S01]  /*0660*/  IMAD.IADD R8, R8, 0x1, R15 ;  /* 0x0000000108087824 */ /* 0x000fe200078e020f */
[----:B------:R-:W-:Y:S01]  /*0670*/  SHF.L.U32 R16, R14, 0x1, RZ ;  /* 0x000000010e107819 */ /* 0x000fe200000006ff */
[----:B------:R-:W-:Y:S01]  /*0680*/  IMAD.SHL.U32 R15, R12, 0x2, RZ ;  /* 0x000000020c0f7824 */ /* 0x000fe200078e00ff */
[----:B------:R-:W-:Y:S01]  /*0690*/  MOV R94, 0xff800000 ;  /* 0xff800000005e7802 */ /* 0x000fe20000000f00 */
[----:B------:R-:W-:Y:S01]  /*06a0*/  IMAD.HI R10, R10, 0x2, RZ ;  /* 0x000000020a0a7827 */ /* 0x000fe200078e02ff */
[----:B--2---:R-:W-:Y:S01]  /*06b0*/  IADD3 R83, P0, P1, R16, UR8, R9 ;  /* 0x0000000810537c10 */ /* 0x004fe2000f91e009 */
[----:B------:R-:W-:Y:S01]  /*06c0*/  UMOV UR4, URZ ;  /* 0x000000ff00047c82 */ /* 0x000fe20008000000 */
[----:B------:R-:W-:Y:S01]  /*06d0*/  SGXT.U32 R16, R20, 0x3 ;  /* 0x000000031410781a */ /* 0x000fe20000000000 */
[----:B------:R-:W-:Y:S01]  /*06e0*/  IMAD.HI R17, R17, 0x2, RZ ;  /* 0x0000000211117827 */ /* 0x000fe200078e02ff */
[----:B----4-:R-:W-:-:S02]  /*06f0*/  IADD3 R74, P2, P3, R18, UR12, R15 ;  /* 0x0000000c124a7c10 */ /* 0x010fc4000fb5e00f */
[----:B------:R-:W-:Y:S01]  /*0700*/  SGXT.U32 R9, R19, 0x1 ;  /* 0x000000011309781a */ /* 0x000fe20000000000 */
[----:B------:R-:W-:Y:S01]  /*0710*/  IMAD.HI R15, R14, 0x2, RZ ;  /* 0x000000020e0f7827 */ /* 0x000fe200078e02ff */
[----:B------:R-:W-:-:S03]  /*0720*/  MOV R96, 0xff800000 ;  /* 0xff80000000607802 */ /* 0x000fc60000000f00 */
[----:B------:R-:W-:Y:S02]  /*0730*/  IMAD R16, R16, R11, RZ ;  /* 0x0000000b10107224 */ /* 0x000fe400078e02ff */
[----:B------:R-:W-:Y:S01]  /*0740*/  IMAD.HI R14, R12, 0x2, RZ ;  /* 0x000000020c0e7827 */ /* 0x000fe200078e02ff */
[----:B------:R-:W-:Y:S02]  /*0750*/  LEA.HI R12, R21, 0x38, RZ, 0x1c ;  /* 0x00000038150c7811 */ /* 0x000fe400078fe0ff */
[----:B------:R-:W-:Y:S01]  /*0760*/  IADD3.X R21, PT, PT, R15, UR9, R10, P0, P1 ;  /* 0x000000090f157c10 */ /* 0x000fe200087e240a */
[----:B------:R-:W-:Y:S01]  /*0770*/  IMAD R10, R11, 0x8, R16 ;  /* 0x000000080b0a7824 */ /* 0x000fe200078e0210 */
[----:B------:R-:W-:Y:S01]  /*0780*/  IADD3.X R24, PT, PT, R17, UR13, R14, P2, P3 ;  /* 0x0000000d11187c10 */ /* 0x000fe200097e640e */
[----:B-----5:R-:W-:Y:S01]  /*0790*/  IMAD R18, R9, R26, RZ ;  /* 0x0000001a09127224 */ /* 0x020fe200078e02ff */
[----:B------:R-:W-:Y:S01]  /*07a0*/  LEA R98, P1, R16, R83, 0x1 ;  /* 0x0000005310627211 */ /* 0x000fe200078208ff */
[----:B------:R-:W-:Y:S01]  /*07b0*/  IMAD R9, R12, R11, RZ ;  /* 0x0000000b0c097224 */ /* 0x000fe200078e02ff */
[----:B------:R-:W-:Y:S01]  /*07c0*/  LEA R12, R11, R10, 0x3 ;  /* 0x0000000a0b0c7211 */ /* 0x000fe200078e18ff */
[----:B------:R-:W-:Y:S01]  /*07d0*/  IMAD R15, R26, 0x2, R18 ;  /* 0x000000021a0f7824 */ /* 0x000fe200078e0212 */
[----:B------:R-:W-:-:S02]  /*07e0*/  LEA.HI.X.SX32 R99, R16, R21, 0x1, P1 ;  /* 0x0000001510637211 */ /* 0x000fc400008f0eff */
[-C--:B------:R-:W-:Y:S01]  /*07f0*/  LEA R92, P2, R10, R83.reuse, 0x1 ;  /* 0x000000530a5c7211 */ /* 0x080fe200078408ff */
[----:B------:R-:W-:Y:S01]  /*0800*/  IMAD R14, R11, 0x8, R12 ;  /* 0x000000080b0e7824 */ /* 0x000fe200078e020c */
[----:B------:R-:W-:Y:S01]  /*0810*/  LEA R80, P3, R9, R83, 0x1 ;  /* 0x0000005309507211 */ /* 0x000fe200078608ff */
[----:B------:R-:W-:Y:S01]  /*0820*/  IMAD R17, R26, 0x2, R15 ;  /* 0x000000021a117824 */ /* 0x000fe200078e020f */
[-C--:B------:R-:W-:Y:S02]  /*0830*/  LEA.HI.X.SX32 R93, R10, R21.reuse, 0x1, P2 ;  /* 0x000000150a5d7211 */ /* 0x080fe400010f0eff */
[----:B------:R-:W-:Y:S01]  /*0840*/  LEA R16, R11, R14, 0x3 ;  /* 0x0000000e0b107211 */ /* 0x000fe200078e18ff */
[----:B------:R-:W-:Y:S01]  /*0850*/  IMAD R19, R26, 0x2, R17 ;  /* 0x000000021a137824 */ /* 0x000fe200078e0211 */
[----:B------:R-:W-:Y:S02]  /*0860*/  LEA.HI.X.SX32 R81, R9, R21, 0x1, P3 ;  /* 0x0000001509517211 */ /* 0x000fe400018f0eff */
[-C--:B------:R-:W-:Y:S01]  /*0870*/  LEA R90, P1, R12, R83.reuse, 0x1 ;  /* 0x000000530c5a7211 */ /* 0x080fe200078208ff */
[----:B------:R-:W-:Y:S01]  /*0880*/  IMAD R10, R11, 0x8, R16 ;  /* 0x000000080b0a7824 */ /* 0x000fe200078e0210 */
[----:B------:R-:W-:-:S02]  /*0890*/  LEA R86, P2, R16, R83, 0x1 ;  /* 0x0000005310567211 */ /* 0x000fc400078408ff */
[----:B------:R-:W-:Y:S01]  /*08a0*/  LEA.HI.X.SX32 R91, R12, R21, 0x1, P1 ;  /* 0x000000150c5b7211 */ /* 0x000fe200008f0eff */
[----:B------:R-:W-:Y:S01]  /*08b0*/  IMAD R12, R26, 0x2, R19 ;  /* 0x000000021a0c7824 */ /* 0x000fe200078e0213 */
[----:B------:R-:W-:Y:S02]  /*08c0*/  LEA R9, R11, R10, 0x3 ;  /* 0x0000000a0b097211 */ /* 0x000fe400078e18ff */
[-C--:B------:R-:W-:Y:S02]  /*08d0*/  LEA R88, P1, R14, R83.reuse, 0x1 ;  /* 0x000000530e587211 */ /* 0x080fe400078208ff */
[CC--:B------:R-:W-:Y:S02]  /*08e0*/  LEA R82, P4, R9.reuse, R83.reuse, 0x1 ;  /* 0x0000005309527211 */ /* 0x0c0fe400078808ff */
[----:B------:R-:W-:Y:S02]  /*08f0*/  LEA R84, P3, R10, R83, 0x1 ;  /* 0x000000530a547211 */ /* 0x000fe400078608ff */
[----:B------:R-:W-:Y:S01]  /*0900*/  LEA.HI.X.SX32 R83, R9, R21, 0x1, P4 ;  /* 0x0000001509537211 */ /* 0x000fe200020f0eff */
[----:B------:R-:W-:Y:S01]  /*0910*/  IMAD R9, R26, 0x2, R12 ;  /* 0x000000021a097824 */ /* 0x000fe200078e020c */
[----:B------:R-:W-:-:S02]  /*0920*/  LEA R78, P0, R18, R74, 0x1 ;  /* 0x0000004a124e7211 */ /* 0x000fc400078008ff */
[----:B------:R-:W-:Y:S02]  /*0930*/  LEA.HI.X.SX32 R85, R10, R21, 0x1, P3 ;  /* 0x000000150a557211 */ /* 0x000fe400018f0eff */
[----:B------:R-:W-:Y:S02]  /*0940*/  LEA R10, R26, R9, 0x1 ;  /* 0x000000091a0a7211 */ /* 0x000fe400078e08ff */
[-C--:B------:R-:W-:Y:S02]  /*0950*/  LEA.HI.X.SX32 R89, R14, R21.reuse, 0x1, P1 ;  /* 0x000000150e597211 */ /* 0x080fe400008f0eff */
[----:B------:R-:W-:Y:S01]  /*0960*/  LEA.HI.X.SX32 R87, R16, R21, 0x1, P2 ;  /* 0x0000001510577211 */ /* 0x000fe200010f0eff */
[----:B------:R-:W-:Y:S01]  /*0970*/  IMAD R14, R26, 0x2, R10 ;  /* 0x000000021a0e7824 */ /* 0x000fe200078e020a */
[----:B------:R-:W-:Y:S01]  /*0980*/  LEA.HI.X.SX32 R79, R18, R24, 0x1, P0 ;  /* 0x00000018124f7211 */ /* 0x000fe200000f0eff */
[----:B------:R-:W-:Y:S01]  /*0990*/  IMAD.MOV.U32 R16, RZ, RZ, RZ ;  /* 0x000000ffff107224 */ /* 0x000fe200078e00ff */
[-C--:B------:R-:W-:Y:S01]  /*09a0*/  LEA R76, P1, R15, R74.reuse, 0x1 ;  /* 0x0000004a0f4c7211 */ /* 0x080fe200078208ff */
[----:B------:R-:W-:Y:S01]  /*09b0*/  IMAD.MOV.U32 R18, RZ, RZ, RZ ;  /* 0x000000ffff127224 */ /* 0x000fe200078e00ff */
[----:B------:R-:W-:-:S02]  /*09c0*/  LEA R20, P0, R17, R74, 0x1 ;  /* 0x0000004a11147211 */ /* 0x000fc400078008ff */
[----:B------:R-:W-:Y:S02]  /*09d0*/  CS2R R26, SRZ ;  /* 0x00000000001a7805 */ /* 0x000fe4000001ff00 */
[----:B------:R-:W-:Y:S02]  /*09e0*/  LEA R22, P2, R19, R74, 0x1 ;  /* 0x0000004a13167211 */ /* 0x000fe400078408ff */
[-C--:B------:R-:W-:Y:S02]  /*09f0*/  LEA.HI.X.SX32 R77, R15, R24.reuse, 0x1, P1 ;  /* 0x000000180f4d7211 */ /* 0x080fe400008f0eff */
[-C--:B------:R-:W-:Y:S02]  /*0a00*/  LEA.HI.X.SX32 R21, R17, R24.reuse, 0x1, P0 ;  /* 0x0000001811157211 */ /* 0x080fe400000f0eff */
[----:B------:R-:W-:Y:S02]  /*0a10*/  LEA.HI.X.SX32 R23, R19, R24, 0x1, P2 ;  /* 0x0000001813177211 */ /* 0x000fe400010f0eff */
[----:B------:R-:W-:-:S02]  /*0a20*/  LEA R68, P0, R12, R74, 0x1 ;  /* 0x0000004a0c447211 */ /* 0x000fc400078008ff */
[CC--:B------:R-:W-:Y:S02]  /*0a30*/  LEA R70, P1, R9.reuse, R74.reuse, 0x1 ;  /* 0x0000004a09467211 */ /* 0x0c0fe400078208ff */
[-C--:B------:R-:W-:Y:S02]  /*0a40*/  LEA R72, P2, R10, R74.reuse, 0x1 ;  /* 0x0000004a0a487211 */ /* 0x080fe400078408ff */
[----:B------:R-:W-:Y:S02]  /*0a50*/  LEA R74, P3, R14, R74, 0x1 ;  /* 0x0000004a0e4a7211 */ /* 0x000fe400078608ff */
[-C--:B------:R-:W-:Y:S02]  /*0a60*/  LEA.HI.X.SX32 R69, R12, R24.reuse, 0x1, P0 ;  /* 0x000000180c457211 */ /* 0x080fe400000f0eff */
[-C--:B------:R-:W-:Y:S01]  /*0a70*/  LEA.HI.X.SX32 R71, R9, R24.reuse, 0x1, P1 ;  /* 0x0000001809477211 */ /* 0x080fe200008f0eff */
[----:B------:R-:W-:Y:S01]  /*0a80*/  IMAD.MOV.U32 R9, RZ, RZ, 0x3f800000 ;  /* 0x3f800000ff097424 */ /* 0x000fe200078e00ff */
[-C--:B------:R-:W-:Y:S01]  /*0a90*/  LEA.HI.X.SX32 R73, R10, R24.reuse, 0x1, P2 ;  /* 0x000000180a497211 */ /* 0x080fe200010f0eff */
[----:B------:R-:W-:Y:S01]  /*0aa0*/  IMAD.MOV.U32 R10, RZ, RZ, 0x3f800000 ;  /* 0x3f800000ff0a7424 */ /* 0x000fe200078e00ff */
[----:B------:R-:W-:-:S02]  /*0ab0*/  LEA.HI.X.SX32 R75, R14, R24, 0x1, P3 ;  /* 0x000000180e4b7211 */ /* 0x000fc400018f0eff */
[----:B------:R-:W-:Y:S02]  /*0ac0*/  CS2R R24, SRZ ;  /* 0x0000000000187805 */ /* 0x000fe4000001ff00 */
[C---:B------:R-:W-:Y:S02]  /*0ad0*/  LOP3.LUT R12, R2.reuse, 0x40, RZ, 0x3c, !PT ;  /* 0x00000040020c7812 */ /* 0x040fe400078e3cff */
[----:B------:R-:W-:Y:S02]  /*0ae0*/  LOP3.LUT R14, R2, 0x60, RZ, 0x3c, !PT ;  /* 0x00000060020e7812 */ /* 0x000fe400078e3cff */
[----:B------:R-:W-:-:S07]  /*0af0*/  LOP3.LUT R15, R6, 0x40, RZ, 0x3c, !PT ;  /* 0x00000040060f7812 */ /* 0x000fce00078e3cff */
.L_x_1:
[----:B------:R-:W-:-:S04]  /*0b00*/  IMAD.WIDE R36, R16, 0x2, R90 ;  /* 0x0000000210247825 */ /* 0x000fc800078e025a */
[C---:B------:R-:W-:Y:S02]  /*0b10*/  IMAD.WIDE R32, R16.reuse, 0x2, R98 ;  /* 0x0000000210207825 */ /* 0x040fe400078e0262 */
[----:B------:R-:W2:Y:S02]  /*0b20*/  LDG.E.U16 R37, desc[UR10][R36.64] ;  /* 0x0000000a24257981 */ /* 0x000ea4000c1e1500 */
[C---:B------:R-:W-:Y:S02]  /*0b30*/  IMAD.WIDE R34, R16.reuse, 0x2, R92 ;  /* 0x0000000210227825 */ /* 0x040fe400078e025c */
[----:B------:R-:W3:Y:S02]  /*0b40*/  LDG.E.U16 R17, desc[UR10][R32.64] ;  /* 0x0000000a20117981 */ /* 0x000ee4000c1e1500 */
[C---:B------:R-:W-:Y:S02]  /*0b50*/  IMAD.WIDE R38, R16.reuse, 0x2, R88 ;  /* 0x0000000210267825 */ /* 0x040fe400078e0258 */
[----:B------:R-:W4:Y:S02]  /*0b60*/  LDG.E.U16 R19, desc[UR10][R34.64] ;  /* 0x0000000a22137981 */ /* 0x000f24000c1e1500 */
[----:B------:R-:W-:-:S02]  /*0b70*/  IMAD.WIDE R40, R16, 0x2, R86 ;  /* 0x0000000210287825 */ /* 0x000fc400078e0256 */
[----:B------:R-:W5:Y:S02]  /*0b80*/  LDG.E.U16 R49, desc[UR10][R38.64] ;  /* 0x0000000a26317981 */ /* 0x000f64000c1e1500 */
[C---:B------:R-:W-:Y:S02]  /*0b90*/  IMAD.WIDE R42, R16.reuse, 0x2, R84 ;  /* 0x00000002102a7825 */ /* 0x040fe400078e0254 */
[----:B------:R-:W5:Y:S02]  /*0ba0*/  LDG.E.U16 R51, desc[UR10][R40.64] ;  /* 0x0000000a28337981 */ /* 0x000f64000c1e1500 */
[C---:B------:R-:W-:Y:S02]  /*0bb0*/  IMAD.WIDE R44, R16.reuse, 0x2, R82 ;  /* 0x00000002102c7825 */ /* 0x040fe400078e0252 */
[----:B------:R-:W5:Y:S02]  /*0bc0*/  LDG.E.U16 R57, desc[UR10][R42.64] ;  /* 0x0000000a2a397981 */ /* 0x000f64000c1e1500 */
[----:B------:R-:W-:-:S02]  /*0bd0*/  IMAD.WIDE R46, R16, 0x2, R80 ;  /* 0x00000002102e7825 */ /* 0x000fc400078e0250 */
[----:B------:R-:W5:Y:S04]  /*0be0*/  LDG.E.U16 R59, desc[UR10][R44.64] ;  /* 0x0000000a2c3b7981 */ /* 0x000f68000c1e1500 */
[----:B------:R-:W5:Y:S01]  /*0bf0*/  LDG.E.U16 R65, desc[UR10][R46.64] ;  /* 0x0000000a2e417981 */ /* 0x000f62000c1e1500 */
[----:B------:R-:W-:Y:S01]  /*0c00*/  BAR.SYNC.DEFER_BLOCKING 0x0 ;  /* 0x0000000000007b1d */ /* 0x000fe20000010000 */
[----:B------:R-:W-:-:S04]  /*0c10*/  IMAD.WIDE R114, R18, 0x2, R68 ;  /* 0x0000000212727825 */ /* 0x000fc800078e0244 */
[----:B------:R-:W-:-:S04]  /*0c20*/  IMAD.WIDE R110, R18, 0x2, R76 ;  /* 0x00000002126e7825 */ /* 0x000fc800078e024c */
[----:B------:R-:W-:-:S04]  /*0c30*/  IMAD.WIDE R100, R18, 0x2, R70 ;  /* 0x0000000212647825 */ /* 0x000fc800078e0246 */
[----:B------:R-:W-:-:S04]  /*0c40*/  IMAD.WIDE R116, R18, 0x2, R20 ;  /* 0x0000000212747825 */ /* 0x000fc800078e0214 */
[----:B------:R-:W-:-:S04]  /*0c50*/  IMAD.WIDE R112, R18, 0x2, R22 ;  /* 0x0000000212707825 */ /* 0x000fc800078e0216 */
[C---:B------:R-:W-:Y:S01]  /*0c60*/  IMAD.WIDE R102, R18.reuse, 0x2, R72 ;  /* 0x0000000212667825 */ /* 0x040fe200078e0248 */
[----:B--2---:R-:W-:Y:S04]  /*0c70*/  STS.U16 [R2+UR5+0x200], R37 ;  /* 0x0002002502007988 */ /* 0x004fe80008000405 */
[----:B---3--:R-:W-:Y:S04]  /*0c80*/  STS.U16 [R2+UR5], R17 ;  /* 0x0000001102007988 */ /* 0x008fe80008000405 */
[----:B----4-:R-:W-:Y:S04]  /*0c90*/  STS.U16 [R2+UR5+0x100], R19 ;  /* 0x0001001302007988 */ /* 0x010fe80008000405 */
[----:B-----5:R-:W-:Y:S04]  /*0ca0*/  STS.U16 [R2+UR5+0x300], R49 ;  /* 0x0003003102007988 */ /* 0x020fe80008000405 */
[----:B------:R-:W-:Y:S04]  /*0cb0*/  STS.U16 [R2+UR5+0x400], R51 ;  /* 0x0004003302007988 */ /* 0x000fe80008000405 */
[----:B------:R-:W-:Y:S04]  /*0cc0*/  STS.U16 [R2+UR5+0x500], R57 ;  /* 0x0005003902007988 */ /* 0x000fe80008000405 */
[----:B------:R-:W-:Y:S04]  /*0cd0*/  STS.U16 [R2+UR5+0x600], R59 ;  /* 0x0006003b02007988 */ /* 0x000fe80008000405 */
[----:B------:R0:W-:Y:S01]  /*0ce0*/  STS.U16 [R2+UR5+0x700], R65 ;  /* 0x0007004102007988 */ /* 0x0001e20008000405 */
[----:B------:R-:W-:Y:S06]  /*0cf0*/  BAR.SYNC.DEFER_BLOCKING 0x0 ;  /* 0x0000000000007b1d */ /* 0x000fec0000010000 */
[----:B------:R-:W-:Y:S04]  /*0d00*/  LDSM.16.MT88.4 R32, [R7+0x800] ;  /* 0x000800000720783b */ /* 0x000fe80000004200 */
[----:B------:R-:W1:Y:S01]  /*0d10*/  LDSM.16.M88.4 R36, [R8+0x600] ;  /* 0x000600000824783b */ /* 0x000e620000000200 */
[----:B0-----:R-:W-:-:S03]  /*0d20*/  IMAD.WIDE R64, R18, 0x2, R78 ;  /* 0x0000000212407825 */ /* 0x001fc600078e024e */
[----:B------:R-:W2:Y:S04]  /*0d30*/  LDG.E.U16 R109, desc[UR10][R114.64] ;  /* 0x0000000a726d7981 */ /* 0x000ea8000c1e1500 */
[----:B------:R1:W3:Y:S04]  /*0d40*/  LDG.E.U16 R97, desc[UR10][R64.64] ;  /* 0x0000000a40617981 */ /* 0x0002e8000c1e1500 */
[----:B------:R-:W4:Y:S04]  /*0d50*/  LDG.E.U16 R104, desc[UR10][R110.64] ;  /* 0x0000000a6e687981 */ /* 0x000f28000c1e1500 */
[----:B------:R-:W5:Y:S04]  /*0d60*/  LDG.E.U16 R106, desc[UR10][R100.64] ;  /* 0x0000000a646a7981 */ /* 0x000f68000c1e1500 */
[----:B------:R-:W2:Y:S04]  /*0d70*/  LDG.E.U16 R105, desc[UR10][R116.64] ;  /* 0x0000000a74697981 */ /* 0x000ea8000c1e1500 */
[----:B------:R-:W2:Y:S04]  /*0d80*/  LDG.E.U16 R107, desc[UR10][R112.64] ;  /* 0x0000000a706b7981 */ /* 0x000ea8000c1e1500 */
[----:B------:R-:W2:Y:S04]  /*0d90*/  LDG.E.U16 R111, desc[UR10][R102.64] ;  /* 0x0000000a666f7981 */ /* 0x000ea8000c1e1500 */
[----:B------:R-:W0:Y:S04]  /*0da0*/  LDSM.16.M88.4 R44, [R8+0x200] ;  /* 0x00020000082c783b */ /* 0x000e280000000200 */
[----:B------:R-:W0:Y:S01]  /*0db0*/  LDSM.16.M88.4 R52, [R8] ;  /* 0x000000000834783b */ /* 0x000e220000000200 */
[----:B-1----:R-:W-:Y:S01]  /*0dc0*/  HMMA.16816.F32 R64, R32, R36, RZ ;  /* 0x000000242040723c */ /* 0x002fe200000018ff */
[----:B------:R-:W-:-:S02]  /*0dd0*/  IMAD.WIDE R36, R18, 0x2, R74 ;  /* 0x0000000212247825 */ /* 0x000fc400078e024a */
[----:B------:R-:W1:Y:S04]  /*0de0*/  LDSM.16.M88.4 R60, [R8+0x400] ;  /* 0x00040000083c783b */ /* 0x000e680000000200 */
[----:B------:R0:W2:Y:S01]  /*0df0*/  LDG.E.U16 R113, desc[UR10][R36.64] ;  /* 0x0000000a24717981 */ /* 0x0000a2000c1e1500 */
[----:B------:R-:W1:Y:S01]  /*0e00*/  S2R R17, SR_TID.X ;  /* 0x0000000000117919 */ /* 0x000e620000002100 */
[----:B------:R-:W-:Y:S01]  /*0e10*/  BAR.SYNC.DEFER_BLOCKING 0x0 ;  /* 0x0000000000007b1d */ /* 0x000fe20000010000 */
[C---:B0-----:R-:W-:Y:S08]  /*0e20*/  HMMA.16816.F32 R40, R32.reuse, R44, RZ ;  /* 0x0000002c2028723c */ /* 0x041ff000000018ff */
[----:B------:R-:W-:Y:S01]  /*0e30*/  HMMA.16816.F32 R48, R32, R54, RZ ;  /* 0x000000362030723c */ /* 0x000fe200000018ff */
[----:B-1----:R-:W-:-:S07]  /*0e40*/  LOP3.LUT R17, R17, 0x3, RZ, 0xc0, !PT ;  /* 0x0000000311117812 */ /* 0x002fce00078ec0ff */
[C---:B------:R-:W-:Y:S08]  /*0e50*/  HMMA.16816.F32 R56, R32.reuse, R60, RZ ;  /* 0x0000003c2038723c */ /* 0x040ff000000018ff */
[----:B------:R-:W-:Y:S01]  /*0e60*/  HMMA.16816.F32 R52, R32, R52, RZ ;  /* 0x000000342034723c */ /* 0x000fe200000018ff */
[----:B------:R-:W-:-:S07]  /*0e70*/  LEA R108, R17, UR4, 0x1 ;  /* 0x00000004116c7c11 */ /* 0x000fce000f8e08ff */
[----:B------:R-:W-:Y:S01]  /*0e80*/  HMMA.16816.F32 R44, R32, R46, RZ ;  /* 0x0000002e202c723c */ /* 0x000fe200000018ff */
[----:B------:R-:W-:Y:S01]  /*0e90*/  VIADD R118, R108, 0x10 ;  /* 0x000000106c767836 */ /* 0x000fe20000000000 */
[C---:B------:R-:W-:Y:S01]  /*0ea0*/  LOP3.LUT R17, R5.reuse, 0x8, RZ, 0xfc, !PT ;  /* 0x0000000805117812 */ /* 0x040fe200078efcff */
[----:B------:R-:W-:Y:S01]  /*0eb0*/  FMUL R42, R42, UR7 ;  /* 0x000000072a2a7c20 */ /* 0x000fe20008400000 */
[----:B------:R-:W-:-:S04]  /*0ec0*/  ISETP.GE.AND P0, PT, R5, R108, PT ;  /* 0x0000006c0500720c */ /* 0x000fc80003f06270 */
[----:B------:R-:W-:Y:S01]  /*0ed0*/  HMMA.16816.F32 R60, R32, R62, RZ ;  /* 0x0000003e203c723c */ /* 0x000fe200000018ff */
[----:B------:R-:W-:Y:S02]  /*0ee0*/  ISETP.GE.AND P3, PT, R17, R118, PT ;  /* 0x000000761100720c */ /* 0x000fe40003f66270 */
[----:B------:R-:W-:Y:S01]  /*0ef0*/  FMUL R54, R54, UR7 ;  /* 0x0000000736367c20 */ /* 0x000fe20008400000 */
[----:B------:R-:W-:Y:S01]  /*0f00*/  FMUL R95, R55, UR7 ;  /* 0x00000007375f7c20 */ /* 0x000fe20008400000 */
[----:B------:R-:W-:-:S03]  /*0f10*/  ISETP.GE.AND P1, PT, R17, R108, PT ;  /* 0x0000006c1100720c */ /* 0x000fc60003f26270 */
[----:B------:R-:W-:Y:S01]  /*0f20*/  HMMA.16816.F32 R32, R32, R38, RZ ;  /* 0x000000262020723c */ /* 0x000fe200000018ff */
[----:B------:R-:W-:Y:S01]  /*0f30*/  FMUL R39, R59, UR7 ;  /* 0x000000073b277c20 */ /* 0x000fe20008400000 */
[----:B------:R-:W-:Y:S01]  /*0f40*/  FMUL R59, R50, UR7 ;  /* 0x00000007323b7c20 */ /* 0x000fe20008400000 */
[----:B------:R-:W-:Y:S02]  /*0f50*/  ISETP.GT.AND P2, PT, R17, R108, PT ;  /* 0x0000006c1100720c */ /* 0x000fe40003f44270 */
[C---:B------:R-:W-:Y:S01]  /*0f60*/  IADD3 R122, PT, PT, R108.reuse, 0x9, RZ ;  /* 0x000000096c7a7810 */ /* 0x040fe20007ffe0ff */
[----:B------:R-:W-:Y:S01]  /*0f70*/  FMUL R37, R43, UR7 ;  /* 0x000000072b257c20 */ /* 0x000fe20008400000 */
[C---:B------:R-:W-:Y:S01]  /*0f80*/  IADD3 R116, PT, PT, R108.reuse, 0x11, RZ ;  /* 0x000000116c747810 */ /* 0x040fe20007ffe0ff */
[----:B------:R-:W-:Y:S01]  /*0f90*/  VIADD R124, R108, 0x18 ;  /* 0x000000186c7c7836 */ /* 0x000fe20000000000 */
[----:B------:R-:W-:Y:S01]  /*0fa0*/  FSEL R42, R42, -INF , P3 ;  /* 0xff8000002a2a7808 */ /* 0x000fe20001800000 */
[----:B------:R-:W-:Y:S01]  /*0fb0*/  FMUL R43, R51, UR7 ;  /* 0x00000007332b7c20 */ /* 0x000fe20008400000 */
[----:B------:R-:W-:-:S02]  /*0fc0*/  ISETP.GE.AND P3, PT, R17, R122, PT ;  /* 0x0000007a1100720c */ /* 0x000fc40003f66270 */
[----:B------:R-:W-:Y:S02]  /*0fd0*/  FSEL R59, R59, -INF , P0 ;  /* 0xff8000003b3b7808 */ /* 0x000fe40000000000 */
[----:B------:R-:W-:Y:S02]  /*0fe0*/  FSEL R55, R54, -INF , P1 ;  /* 0xff80000036377808 */ /* 0x000fe40000800000 */
[----:B------:R-:W-:Y:S02]  /*0ff0*/  FSEL R95, R95, -INF , P2 ;  /* 0xff8000005f5f7808 */ /* 0x000fe40001000000 */
[----:B------:R-:W-:Y:S01]  /*1000*/  ISETP.GE.AND P4, PT, R17, R116, PT ;  /* 0x000000741100720c */ /* 0x000fe20003f86270 */
[C---:B------:R-:W-:Y:S01]  /*1010*/  VIADD R114, R108.reuse, 0x19 ;  /* 0x000000196c727836 */ /* 0x040fe20000000000 */
[----:B------:R-:W-:Y:S01]  /*1020*/  LOP3.LUT R120, R108, 0x21, RZ, 0xfc, !PT ;  /* 0x000000216c787812 */ /* 0x000fe200078efcff */
[----:B------:R-:W-:Y:S01]  /*1030*/  FMUL R19, R46, UR7 ;  /* 0x000000072e137c20 */ /* 0x000fe20008400000 */
[----:B------:R-:W-:-:S02]  /*1040*/  LOP3.LUT R112, R108, 0x20, RZ, 0xfc, !PT ;  /* 0x000000206c707812 */ /* 0x000fc400078efcff */
[----:B------:R-:W-:Y:S02]  /*1050*/  ISETP.GE.AND P5, PT, R17, R124, PT ;  /* 0x0000007c1100720c */ /* 0x000fe40003fa6270 */
[----:B------:R-:W-:Y:S02]  /*1060*/  FSEL R43, R43, -INF , P3 ;  /* 0xff8000002b2b7808 */ /* 0x000fe40001800000 */
[----:B------:R-:W-:Y:S01]  /*1070*/  FMNMX3 R51, R55, R95, R59, !PT ;  /* 0x0000005f37337276 */ /* 0x000fe2000780003b */
[----:B------:R-:W-:Y:S01]  /*1080*/  FMUL R46, R47, UR7 ;  /* 0x000000072f2e7c20 */ /* 0x000fe20008400000 */
[----:B------:R-:W-:Y:S01]  /*1090*/  FSEL R37, R37, -INF , P4 ;  /* 0xff80000025257808 */ /* 0x000fe20002000000 */
[----:B------:R-:W-:Y:S01]  /*10a0*/  FMUL R47, R58, UR7 ;  /* 0x000000073a2f7c20 */ /* 0x000fe20008400000 */
[----:B------:R-:W-:Y:S02]  /*10b0*/  ISETP.GE.AND P4, PT, R17, R120, PT ;  /* 0x000000781100720c */ /* 0x000fe40003f86270 */
[----:B------:R-:W-:-:S02]  /*10c0*/  LOP3.LUT R36, R108, 0x28, RZ, 0xfc, !PT ;  /* 0x000000286c247812 */ /* 0x000fc400078efcff */
[----:B------:R-:W-:Y:S02]  /*10d0*/  ISETP.GE.AND P6, PT, R17, R114, PT ;  /* 0x000000721100720c */ /* 0x000fe40003fc6270 */
[----:B------:R-:W-:Y:S02]  /*10e0*/  FSEL R19, R19, -INF , P5 ;  /* 0xff80000013137808 */ /* 0x000fe40002800000 */
[----:B------:R-:W-:Y:S02]  /*10f0*/  ISETP.GE.AND P2, PT, R17, R112, PT ;  /* 0x000000701100720c */ /* 0x000fe40003f46270 */
[----:B------:R-:W-:Y:S02]  /*1100*/  FMNMX3 R54, R51, R43, R42, !PT ;  /* 0x0000002b33367276 */ /* 0x000fe4000780002a */
[----:B------:R-:W-:Y:S01]  /*1110*/  FSEL R50, R39, -INF , P4 ;  /* 0xff80000027327808 */ /* 0x000fe20002000000 */
[----:B------:R-:W-:Y:S01]  /*1120*/  FMUL R39, R62, UR7 ;  /* 0x000000073e277c20 */ /* 0x000fe20008400000 */
[----:B------:R-:W-:-:S02]  /*1130*/  LOP3.LUT R110, R108, 0x29, RZ, 0xfc, !PT ;  /* 0x000000296c6e7812 */ /* 0x000fc400078efcff */
[----:B------:R-:W-:Y:S02]  /*1140*/  LOP3.LUT R100, R108, 0x30, RZ, 0xfc, !PT ;  /* 0x000000306c647812 */ /* 0x000fe400078efcff */
[----:B------:R-:W-:Y:S02]  /*1150*/  ISETP.GE.AND P5, PT, R17, R36, PT ;  /* 0x000000241100720c */ /* 0x000fe40003fa6270 */
[----:B------:R-:W-:Y:S02]  /*1160*/  FSEL R46, R46, -INF , P6 ;  /* 0xff8000002e2e7808 */ /* 0x000fe40003000000 */
[----:B------:R-:W-:Y:S02]  /*1170*/  FSEL R47, R47, -INF , P2 ;  /* 0xff8000002f2f7808 */ /* 0x000fe40001000000 */
[----:B------:R-:W-:Y:S01]  /*1180*/  FMNMX3 R54, R54, R37, R19, !PT ;  /* 0x0000002536367276 */ /* 0x000fe20007800013 */
[----:B------:R-:W-:Y:S01]  /*1190*/  FMUL R51, R63, UR7 ;  /* 0x000000073f337c20 */ /* 0x000fe20008400000 */
[----:B------:R-:W-:Y:S01]  /*11a0*/  FMUL R58, R66, UR7 ;  /* 0x00000007423a7c20 */ /* 0x000fe20008400000 */
[----:B------:R-:W-:-:S02]  /*11b0*/  LOP3.LUT R102, R108, 0x31, RZ, 0xfc, !PT ;  /* 0x000000316c667812 */ /* 0x000fc400078efcff */
[----:B------:R-:W-:Y:S02]  /*11c0*/  LOP3.LUT R38, R108, 0x38, RZ, 0xfc, !PT ;  /* 0x000000386c267812 */ /* 0x000fe400078efcff */
[C---:B------:R-:W-:Y:S02]  /*11d0*/  ISETP.GE.AND P6, PT, R17.reuse, R110, PT ;  /* 0x0000006e1100720c */ /* 0x040fe40003fc6270 */
[----:B------:R-:W-:Y:S02]  /*11e0*/  ISETP.GE.AND P3, PT, R17, R100, PT ;  /* 0x000000641100720c */ /* 0x000fe40003f66270 */
[----:B------:R-:W-:Y:S02]  /*11f0*/  FSEL R39, R39, -INF , P5 ;  /* 0xff80000027277808 */ /* 0x000fe40002800000 */
[----:B------:R-:W-:Y:S01]  /*1200*/  FMNMX3 R54, R54, R46, R47, !PT ;  /* 0x0000002e36367276 */ /* 0x000fe2000780002f */
[----:B------:R-:W-:Y:S01]  /*1210*/  FMUL R67, R67, UR7 ;  /* 0x0000000743437c20 */ /* 0x000fe20008400000 */
[----:B------:R-:W-:Y:S01]  /*1220*/  LOP3.LUT R62, R108, 0x39, RZ, 0xfc, !PT ;  /* 0x000000396c3e7812 */ /* 0x000fe200078efcff */
[----:B------:R-:W-:Y:S01]  /*1230*/  FMUL R34, R34, UR7 ;  /* 0x0000000722227c20 */ /* 0x000fe20008400000 */
[----:B------:R-:W-:-:S02]  /*1240*/  ISETP.GE.AND P4, PT, R17, R102, PT ;  /* 0x000000661100720c */ /* 0x000fc40003f86270 */
[----:B------:R-:W-:Y:S02]  /*1250*/  ISETP.GE.AND P1, PT, R17, R38, PT ;  /* 0x000000261100720c */ /* 0x000fe40003f26270 */
[----:B------:R-:W-:Y:S02]  /*1260*/  FSEL R51, R51, -INF , P6 ;  /* 0xff80000033337808 */ /* 0x000fe40003000000 */
[----:B------:R-:W-:Y:S02]  /*1270*/  FSEL R58, R58, -INF , P3 ;  /* 0xff8000003a3a7808 */ /* 0x000fe40001800000 */
[----:B------:R-:W-:Y:S02]  /*1280*/  FMNMX3 R63, R54, R50, R39, !PT ;  /* 0x00000032363f7276 */ /* 0x000fe40007800027 */
[----:B------:R-:W-:Y:S01]  /*1290*/  ISETP.GE.AND P5, PT, R17, R62, PT ;  /* 0x0000003e1100720c */ /* 0x000fe20003fa6270 */
[----:B------:R-:W-:Y:S01]  /*12a0*/  FMUL R17, R35, UR7 ;  /* 0x0000000723117c20 */ /* 0x000fe20008400000 */
[----:B------:R-:W-:-:S02]  /*12b0*/  FSEL R35, R67, -INF , P4 ;  /* 0xff80000043237808 */ /* 0x000fc40002000000 */
[----:B------:R-:W-:Y:S02]  /*12c0*/  FSEL R54, R34, -INF , P1 ;  /* 0xff80000022367808 */ /* 0x000fe40000800000 */
[----:B------:R-:W-:Y:S02]  /*12d0*/  FMNMX3 R63, R63, R51, R58, !PT ;  /* 0x000000333f3f7276 */ /* 0x000fe4000780003a */
[----:B------:R-:W-:Y:S02]  /*12e0*/  FSEL R34, R17, -INF , P5 ;  /* 0xff80000011227808 */ /* 0x000fe40002800000 */
[----:B------:R-:W-:-:S04]  /*12f0*/  FMNMX3 R63, R63, R35, R54, !PT ;  /* 0x000000233f3f7276 */ /* 0x000fc80007800036 */
[----:B------:R-:W-:-:S05]  /*1300*/  FMNMX R63, R34, R63, !PT ;  /* 0x0000003f223f7209 */ /* 0x000fca0007800000 */
[----:B------:R-:W0:Y:S01]  /*1310*/  SHFL.BFLY PT, R66, R63, 0x2, 0x1f ;  /* 0x0c401f003f427f89 */ /* 0x000e2200000e0000 */
[C---:B------:R-:W-:Y:S01]  /*1320*/  ISETP.GE.AND P6, PT, R5.reuse, R122, PT ;  /* 0x0000007a0500720c */ /* 0x040fe20003fc6270 */
[----:B------:R-:W-:Y:S01]  /*1330*/  FMUL R40, R40, UR7 ;  /* 0x0000000728287c20 */ /* 0x000fe20008400000 */
[----:B------:R-:W-:Y:S01]  /*1340*/  ISETP.GE.AND P1, PT, R5, R118, PT ;  /* 0x000000760500720c */ /* 0x000fe20003f26270 */
[----:B------:R-:W-:Y:S01]  /*1350*/  FMUL R41, R41, UR7 ;  /* 0x0000000729297c20 */ /* 0x000fe20008400000 */
[----:B------:R-:W-:Y:S01]  /*1360*/  ISETP.GE.AND P4, PT, R5, R116, PT ;  /* 0x000000740500720c */ /* 0x000fe20003f86270 */
[----:B------:R-:W-:Y:S01]  /*1370*/  FMUL R57, R57, UR7 ;  /* 0x0000000739397c20 */ /* 0x000fe20008400000 */
[----:B------:R-:W-:Y:S02]  /*1380*/  ISETP.GE.AND P5, PT, R5, R120, PT ;  /* 0x000000780500720c */ /* 0x000fe40003fa6270 */
[----:B------:R-:W-:Y:S02]  /*1390*/  FSEL R40, R40, -INF , P1 ;  /* 0xff80000028287808 */ /* 0x000fe40000800000 */
[----:B0-----:R-:W-:Y:S01]  /*13a0*/  FMNMX R17, R63, R66, !PT ;  /* 0x000000423f117209 */ /* 0x001fe20007800000 */
[----:B------:R-:W-:Y:S01]  /*13b0*/  FMUL R66, R45, UR7 ;  /* 0x000000072d427c20 */ /* 0x000fe20008400000 */
[----:B------:R-:W-:-:S03]  /*13c0*/  FMUL R45, R49, UR7 ;  /* 0x00000007312d7c20 */ /* 0x000fc60008400000 */
[----:B------:R-:W0:Y:S02]  /*13d0*/  SHFL.BFLY PT, R63, R17, 0x1, 0x1f ;  /* 0x0c201f00113f7f89 */ /* 0x000e2400000e0000 */
[----:B------:R-:W-:Y:S02]  /*13e0*/  FSEL R45, R45, -INF , P6 ;  /* 0xff8000002d2d7808 */ /* 0x000fe40003000000 */
[C---:B------:R-:W-:Y:S01]  /*13f0*/  ISETP.GT.AND P6, PT, R5.reuse, R108, PT ;  /* 0x0000006c0500720c */ /* 0x040fe20003fc4270 */
[----:B------:R-:W-:Y:S01]  /*1400*/  VIADD R108, R108, 0x8 ;  /* 0x000000086c6c7836 */ /* 0x000fe20000000000 */
[----:B------:R-:W-:Y:S02]  /*1410*/  ISETP.GE.AND P1, PT, R5, R36, PT ;  /* 0x000000240500720c */ /* 0x000fe40003f26270 */
[----:B------:R-:W-:Y:S01]  /*1420*/  FSEL R36, R41, -INF , P4 ;  /* 0xff80000029247808 */ /* 0x000fe20002000000 */
[----:B------:R-:W-:Y:S01]  /*1430*/  FMUL R52, R52, UR7 ;  /* 0x0000000734347c20 */ /* 0x000fe20008400000 */
[----:B------:R-:W-:Y:S01]  /*1440*/  ISETP.GE.AND P2, PT, R5, R114, PT ;  /* 0x000000720500720c */ /* 0x000fe20003f46270 */
[----:B------:R-:W-:Y:S01]  /*1450*/  FMUL R53, R53, UR7 ;  /* 0x0000000735357c20 */ /* 0x000fe20008400000 */
[----:B------:R-:W-:Y:S01]  /*1460*/  ISETP.GE.AND P4, PT, R5, R110, PT ;  /* 0x0000006e0500720c */ /* 0x000fe20003f86270 */
[----:B------:R-:W-:Y:S01]  /*1470*/  FMUL R48, R48, UR7 ;  /* 0x0000000730307c20 */ /* 0x000fe20008400000 */
[----:B------:R-:W-:-:S02]  /*1480*/  FSEL R110, R57, -INF , P5 ;  /* 0xff800000396e7808 */ /* 0x000fc40002800000 */
[C---:B------:R-:W-:Y:S02]  /*1490*/  ISETP.GE.AND P5, PT, R5.reuse, R108, PT ;  /* 0x0000006c0500720c */ /* 0x040fe40003fa6270 */
[----:B------:R-:W-:Y:S02]  /*14a0*/  FSEL R66, R66, -INF , P2 ;  /* 0xff80000042427808 */ /* 0x000fe40001000000 */
[----:B------:R-:W-:Y:S02]  /*14b0*/  ISETP.GE.AND P2, PT, R5, R102, PT ;  /* 0x000000660500720c */ /* 0x000fe40003f46270 */
[----:B------:R-:W-:Y:S02]  /*14c0*/  FSEL R52, R52, -INF , P0 ;  /* 0xff80000034347808 */ /* 0x000fe40000000000 */
[----:B------:R-:W-:Y:S02]  /*14d0*/  FSEL R53, R53, -INF , P6 ;  /* 0xff80000035357808 */ /* 0x000fe40003000000 */
[----:B------:R-:W-:Y:S01]  /*14e0*/  FSEL R102, R48, -INF , P5 ;  /* 0xff80000030667808 */ /* 0x000fe20002800000 */
[----:B------:R-:W-:Y:S01]  /*14f0*/  FMUL R44, R44, UR7 ;  /* 0x000000072c2c7c20 */ /* 0x000fe20008400000 */
[----:B------:R-:W-:-:S02]  /*1500*/  ISETP.GE.AND P3, PT, R5, R124, PT ;  /* 0x0000007c0500720c */ /* 0x000fc40003f66270 */
[----:B------:R-:W-:Y:S01]  /*1510*/  FMNMX3 R49, R52, R53, R102, !PT ;  /* 0x0000003534317276 */ /* 0x000fe20007800066 */
[----:B------:R-:W-:Y:S01]  /*1520*/  FMUL R56, R56, UR7 ;  /* 0x0000000738387c20 */ /* 0x000fe20008400000 */
[----:B0-----:R-:W-:Y:S02]  /*1530*/  FMNMX3 R17, R17, R63, R96, !PT ;  /* 0x0000003f11117276 */ /* 0x001fe40007800060 */
[----:B------:R-:W-:Y:S02]  /*1540*/  FSEL R41, R44, -INF , P3 ;  /* 0xff8000002c297808 */ /* 0x000fe40001800000 */
[----:B------:R-:W-:Y:S02]  /*1550*/  ISETP.GE.AND P6, PT, R5, R112, PT ;  /* 0x000000700500720c */ /* 0x000fe40003fc6270 */
[----:B------:R-:W-:Y:S01]  /*1560*/  FMNMX3 R49, R49, R45, R40, !PT ;  /* 0x0000002d31317276 */ /* 0x000fe20007800028 */
[----:B------:R-:W-:Y:S01]  /*1570*/  FMUL R60, R60, UR7 ;  /* 0x000000073c3c7c20 */ /* 0x000fe20008400000 */
[----:B------:R-:W-:Y:S01]  /*1580*/  ISETP.GE.AND P0, PT, R5, R38, PT ;  /* 0x000000260500720c */ /* 0x000fe20003f06270 */
[----:B------:R-:W-:Y:S01]  /*1590*/  FMUL R38, R32, UR7 ;  /* 0x0000000720267c20 */ /* 0x000fe20008400000 */
[----:B------:R-:W-:Y:S01]  /*15a0*/  FADD R55, R55, -R17 ;  /* 0x8000001137377221 */ /* 0x000fe20000000000 */
[----:B------:R-:W-:-:S02]  /*15b0*/  FSEL R63, R56, -INF , P6 ;  /* 0xff800000383f7808 */ /* 0x000fc40003000000 */
[----:B------:R-:W-:Y:S01]  /*15c0*/  FMNMX3 R32, R49, R36, R41, !PT ;  /* 0x0000002431207276 */ /* 0x000fe20007800029 */
[----:B------:R-:W-:Y:S01]  /*15d0*/  FMUL R61, R61, UR7 ;  /* 0x000000073d3d7c20 */ /* 0x000fe20008400000 */
[----:B------:R-:W-:Y:S01]  /*15e0*/  FMUL R64, R64, UR7 ;  /* 0x0000000740407c20 */ /* 0x000fe20008400000 */
[----:B------:R-:W-:Y:S01]  /*15f0*/  FMUL R57, R55, 1.4426950216293334961 ;  /* 0x3fb8aa3b37397820 */ /* 0x000fe20000400000 */
[----:B------:R-:W-:Y:S02]  /*1600*/  ISETP.GE.AND P3, PT, R5, R100, PT ;  /* 0x000000640500720c */ /* 0x000fe40003f66270 */
[----:B------:R-:W-:Y:S02]  /*1610*/  FSEL R60, R60, -INF , P1 ;  /* 0xff8000003c3c7808 */ /* 0x000fe40000800000 */
[----:B------:R-:W-:Y:S01]  /*1620*/  FMNMX3 R55, R32, R66, R63, !PT ;  /* 0x0000004220377276 */ /* 0x000fe2000780003f */
[----:B------:R-:W-:Y:S01]  /*1630*/  FMUL R48, R65, UR7 ;  /* 0x0000000741307c20 */ /* 0x000fe20008400000 */
[----:B------:R-:W-:Y:S01]  /*1640*/  FMUL R44, R33, UR7 ;  /* 0x00000007212c7c20 */ /* 0x000fe20008400000 */
[----:B------:R-:W-:-:S02]  /*1650*/  FSEL R33, R61, -INF , P4 ;  /* 0xff8000003d217808 */ /* 0x000fc40002000000 */
[----:B------:R-:W-:Y:S02]  /*1660*/  FSEL R32, R64, -INF , P3 ;  /* 0xff80000040207808 */ /* 0x000fe40001800000 */
[----:B------:R-:W-:Y:S02]  /*1670*/  FMNMX3 R55, R55, R110, R60, !PT ;  /* 0x0000006e37377276 */ /* 0x000fe4000780003c */
[----:B------:R-:W-:Y:S02]  /*1680*/  ISETP.GE.AND P5, PT, R5, R62, PT ;  /* 0x0000003e0500720c */ /* 0x000fe40003fa6270 */
[----:B------:R-:W-:Y:S02]  /*1690*/  FSEL R48, R48, -INF , P2 ;  /* 0xff80000030307808 */ /* 0x000fe40001000000 */
[----:B------:R-:W-:Y:S02]  /*16a0*/  FSEL R38, R38, -INF , P0 ;  /* 0xff80000026267808 */ /* 0x000fe40000000000 */
[----:B------:R-:W-:-:S02]  /*16b0*/  FMNMX3 R55, R55, R33, R32, !PT ;  /* 0x0000002137377276 */ /* 0x000fc40007800020 */
[----:B------:R-:W-:Y:S02]  /*16c0*/  FSEL R44, R44, -INF , P5 ;  /* 0xff8000002c2c7808 */ /* 0x000fe40002800000 */
[----:B------:R-:W-:-:S04]  /*16d0*/  FMNMX3 R55, R55, R48, R38, !PT ;  /* 0x0000003037377276 */ /* 0x000fc80007800026 */
[----:B------:R-:W-:-:S05]  /*16e0*/  FMNMX R55, R44, R55, !PT ;  /* 0x000000372c377209 */ /* 0x000fca0007800000 */
[----:B------:R-:W0:Y:S01]  /*16f0*/  SHFL.BFLY PT, R62, R55, 0x2, 0x1f ;  /* 0x0c401f00373e7f89 */ /* 0x000e2200000e0000 */
[--C-:B------:R-:W-:Y:S01]  /*1700*/  FADD R37, R37, -R17.reuse ;  /* 0x8000001125257221 */ /* 0x100fe20000000000 */
[----:B------:R-:W-:-:S03]  /*1710*/  FADD R19, R19, -R17 ;  /* 0x8000001113137221 */ /* 0x000fc60000000000 */
[----:B------:R-:W-:Y:S01]  /*1720*/  FMUL R37, R37, 1.4426950216293334961 ;  /* 0x3fb8aa3b25257820 */ /* 0x000fe20000400000 */
[----:B------:R-:W-:-:S03]  /*1730*/  FMUL R100, R19, 1.4426950216293334961 ;  /* 0x3fb8aa3b13647820 */ /* 0x000fc60000400000 */
[----:B------:R1:W-:Y:S01]  /*1740*/  MUFU.EX2 R115, R37 ;  /* 0x0000002500737308 */ /* 0x0003e20000000800 */
[----:B0-----:R-:W-:-:S05]  /*1750*/  FMNMX R19, R55, R62, !PT ;  /* 0x0000003e37137209 */ /* 0x001fca0007800000 */
[----:B-1----:R-:W0:Y:S01]  /*1760*/  SHFL.BFLY PT, R37, R19, 0x1, 0x1f ;  /* 0x0c201f0013257f89 */ /* 0x002e2200000e0000 */
[--C-:B------:R-:W-:Y:S01]  /*1770*/  FADD R34, R34, -R17.reuse ;  /* 0x8000001122227221 */ /* 0x100fe20000000000 */
[----:B------:R1:W-:Y:S01]  /*1780*/  MUFU.EX2 R49, R57 ;  /* 0x0000003900317308 */ /* 0x0003e20000000800 */
[--C-:B------:R-:W-:Y:S01]  /*1790*/  FADD R46, R46, -R17.reuse ;  /* 0x800000112e2e7221 */ /* 0x100fe20000000000 */
[--C-:B------:R-:W-:Y:S01]  /*17a0*/  FADD R47, R47, -R17.reuse ;  /* 0x800000112f2f7221 */ /* 0x100fe20000000000 */
[----:B------:R-:W-:Y:S01]  /*17b0*/  FMUL R55, R34, 1.4426950216293334961 ;  /* 0x3fb8aa3b22377820 */ /* 0x000fe20000400000 */
[----:B------:R-:W-:Y:S01]  /*17c0*/  FADD R34, -R17, R96 ;  /* 0x0000006011227221 */ /* 0x000fe20000000100 */
[--C-:B------:R-:W-:Y:S01]  /*17d0*/  FADD R95, R95, -R17.reuse ;  /* 0x800000115f5f7221 */ /* 0x100fe20000000000 */
[----:B-1----:R-:W-:Y:S01]  /*17e0*/  FADD R57, R43, -R17 ;  /* 0x800000112b397221 */ /* 0x002fe20000000000 */
[----:B---3--:R-:W-:Y:S01]  /*17f0*/  STS.U16 [R2+UR5], R97 ;  /* 0x0000006102007988 */ /* 0x008fe20008000405 */
[----:B------:R-:W-:-:S02]  /*1800*/  FMUL R46, R46, 1.4426950216293334961 ;  /* 0x3fb8aa3b2e2e7820 */ /* 0x000fc40000400000 */
[----:B------:R-:W-:Y:S01]  /*1810*/  FMUL R61, R57, 1.4426950216293334961 ;  /* 0x3fb8aa3b393d7820 */ /* 0x000fe20000400000 */
[----:B--2---:R-:W-:Y:S01]  /*1820*/  STS.U16 [R2+UR5+0x400], R109 ;  /* 0x0004006d02007988 */ /* 0x004fe20008000405 */
[----:B------:R-:W-:Y:S01]  /*1830*/  FMUL R47, R47, 1.4426950216293334961 ;  /* 0x3fb8aa3b2f2f7820 */ /* 0x000fe20000400000 */
[----:B------:R-:W-:Y:S02]  /*1840*/  FMUL R56, R95, 1.4426950216293334961 ;  /* 0x3fb8aa3b5f387820 */ /* 0x000fe40000400000 */
[----:B----4-:R-:W-:Y:S01]  /*1850*/  STS.U16 [R3+UR5+0x100], R104 ;  /* 0x0001006803007988 */ /* 0x010fe20008000405 */
[----:B0-----:R-:W-:-:S03]  /*1860*/  FMNMX3 R19, R19, R37, R94, !PT ;  /* 0x0000002513137276 */ /* 0x001fc6000780005e */
[----:B-----5:R-:W-:Y:S01]  /*1870*/  STS.U16 [R3+UR5+0x500], R106 ;  /* 0x0005006a03007988 */ /* 0x020fe20008000405 */
[----:B------:R-:W-:Y:S01]  /*1880*/  FMUL R37, R34, 1.4426950216293334961 ;  /* 0x3fb8aa3b22257820 */ /* 0x000fe20000400000 */
[----:B------:R-:W-:Y:S02]  /*1890*/  FADD R57, R42, -R17 ;  /* 0x800000112a397221 */ /* 0x000fe40000000000 */
[----:B------:R-:W-:Y:S01]  /*18a0*/  STS.U16 [R12+UR5+0x200], R105 ;  /* 0x000200690c007988 */ /* 0x000fe20008000405 */
[--C-:B------:R-:W-:Y:S01]  /*18b0*/  FADD R34, R52, -R19.reuse ;  /* 0x8000001334227221 */ /* 0x100fe20000000000 */
[----:B------:R-:W-:Y:S02]  /*18c0*/  FADD R53, R53, -R19 ;  /* 0x8000001335357221 */ /* 0x000fe40000000000 */
[----:B------:R-:W-:Y:S01]  /*18d0*/  STS.U16 [R12+UR5+0x600], R111 ;  /* 0x0006006f0c007988 */ /* 0x000fe20008000405 */
[----:B------:R-:W-:Y:S01]  /*18e0*/  FADD R59, R59, -R17 ;  /* 0x800000113b3b7221 */ /* 0x000fe20000000000 */
[----:B------:R-:W-:Y:S02]  /*18f0*/  MUFU.EX2 R42, R61 ;  /* 0x0000003d002a7308 */ /* 0x000fe40000000800 */
[----:B------:R-:W-:Y:S04]  /*1900*/  STS.U16 [R14+UR5+0x300], R107 ;  /* 0x0003006b0e007988 */ /* 0x000fe80008000405 */
[----:B------:R-:W-:Y:S02]  /*1910*/  STS.U16 [R14+UR5+0x700], R113 ;  /* 0x000700710e007988 */ /* 0x000fe40008000405 */
[----:B------:R0:W-:Y:S01]  /*1920*/  MUFU.EX2 R101, R46 ;  /* 0x0000002e00657308 */ /* 0x0001e20000000800 */
[----:B------:R-:W-:Y:S01]  /*1930*/  FMUL R59, R59, 1.4426950216293334961 ;  /* 0x3fb8aa3b3b3b7820 */ /* 0x000fe20000400000 */
[----:B------:R-:W-:-:S06]  /*1940*/  FADD R102, R102, -R19 ;  /* 0x8000001366667221 */ /* 0x000fcc0000000000 */
[----:B------:R1:W-:Y:S01]  /*1950*/  MUFU.EX2 R61, R47 ;  /* 0x0000002f003d7308 */ /* 0x0003e20000000800 */
[----:B0-----:R-:W-:Y:S01]  /*1960*/  FMUL R46, R34, 1.4426950216293334961 ;  /* 0x3fb8aa3b222e7820 */ /* 0x001fe20000400000 */
[----:B------:R-:W-:Y:S01]  /*1970*/  FMUL R102, R102, 1.4426950216293334961 ;  /* 0x3fb8aa3b66667820 */ /* 0x000fe20000400000 */
[----:B------:R-:W-:Y:S01]  /*1980*/  FADD R34, R45, -R19 ;  /* 0x800000132d227221 */ /* 0x000fe20000000000 */
[----:B-1----:R-:W-:-:S04]  /*1990*/  FMUL R47, R53, 1.4426950216293334961 ;  /* 0x3fb8aa3b352f7820 */ /* 0x002fc80000400000 */
[----:B------:R-:W0:Y:S01]  /*19a0*/  MUFU.EX2 R56, R56 ;  /* 0x0000003800387308 */ /* 0x000e220000000800 */
[--C-:B------:R-:W-:Y:S01]  /*19b0*/  FADD R51, R51, -R17.reuse ;  /* 0x8000001133337221 */ /* 0x100fe20000000000 */
[----:B------:R-:W-:Y:S01]  /*19c0*/  FADD R50, R50, -R17 ;  /* 0x8000001132327221 */ /* 0x000fe20000000000 */
[----:B------:R-:W-:Y:S01]  /*19d0*/  FADD R36, R36, -R19 ;  /* 0x8000001324247221 */ /* 0x000fe20000000000 */
[----:B------:R-:W-:-:S04]  /*19e0*/  FMUL R34, R34, 1.4426950216293334961 ;  /* 0x3fb8aa3b22227820 */ /* 0x000fc80000400000 */
[----:B------:R1:W-:Y:S01]  /*19f0*/  MUFU.EX2 R43, R59 ;  /* 0x0000003b002b7308 */ /* 0x0003e20000000800 */
[----:B------:R-:W-:Y:S01]  /*1a00*/  FADD R40, R40, -R19 ;  /* 0x8000001328287221 */ /* 0x000fe20000000000 */
[----:B------:R-:W-:Y:S01]  /*1a10*/  FMUL R51, R51, 1.4426950216293334961 ;  /* 0x3fb8aa3b33337820 */ /* 0x000fe20000400000 */
[----:B------:R-:W-:-:S05]  /*1a20*/  FADD R35, R35, -R17 ;  /* 0x8000001123237221 */ /* 0x000fca0000000000 */
[----:B------:R-:W-:Y:S01]  /*1a30*/  MUFU.EX2 R46, R46 ;  /* 0x0000002e002e7308 */ /* 0x000fe20000000800 */
[----:B------:R-:W-:-:S07]  /*1a40*/  FMUL R50, R50, 1.4426950216293334961 ;  /* 0x3fb8aa3b32327820 */ /* 0x000fce0000400000 */
[----:B------:R-:W2:Y:S01]  /*1a50*/  MUFU.EX2 R47, R47 ;  /* 0x0000002f002f7308 */ /* 0x000ea20000000800 */
[----:B------:R-:W-:Y:S01]  /*1a60*/  FMUL R57, R57, 1.4426950216293334961 ;  /* 0x3fb8aa3b39397820 */ /* 0x000fe20000400000 */
[----:B------:R-:W-:Y:S01]  /*1a70*/  FMUL R36, R36, 1.4426950216293334961 ;  /* 0x3fb8aa3b24247820 */ /* 0x000fe20000400000 */
[--C-:B------:R-:W-:Y:S01]  /*1a80*/  FADD R39, R39, -R17.reuse ;  /* 0x8000001127277221 */ /* 0x100fe20000000000 */
[----:B------:R-:W-:-:S04]  /*1a90*/  FADD R58, R58, -R17 ;  /* 0x800000113a3a7221 */ /* 0x000fc80000000000 */
[----:B------:R-:W3:Y:S01]  /*1aa0*/  MUFU.EX2 R45, R102 ;  /* 0x00000066002d7308 */ /* 0x000ee20000000800 */
[----:B------:R-:W-:Y:S01]  /*1ab0*/  FMUL R40, R40, 1.4426950216293334961 ;  /* 0x3fb8aa3b28287820 */ /* 0x000fe20000400000 */
[----:B------:R-:W-:Y:S01]  /*1ac0*/  FMUL R35, R35, 1.4426950216293334961 ;  /* 0x3fb8aa3b23237820 */ /* 0x000fe20000400000 */
[--C-:B------:R-:W-:Y:S01]  /*1ad0*/  FADD R33, R33, -R19.reuse ;  /* 0x8000001321217221 */ /* 0x100fe20000000000 */
[----:B------:R-:W-:-:S04]  /*1ae0*/  FADD R32, R32, -R19 ;  /* 0x8000001320207221 */ /* 0x000fc80000000000 */
[----:B------:R-:W4:Y:S01]  /*1af0*/  MUFU.EX2 R112, R34 ;  /* 0x0000002200707308 */ /* 0x000f220000000800 */
[----:B------:R-:W-:Y:S01]  /*1b00*/  FMUL R39, R39, 1.4426950216293334961 ;  /* 0x3fb8aa3b27277820 */ /* 0x000fe20000400000 */
[--C-:B------:R-:W-:Y:S01]  /*1b10*/  FADD R41, R41, -R19.reuse ;  /* 0x8000001329297221 */ /* 0x100fe20000000000 */
[----:B------:R-:W-:Y:S01]  /*1b20*/  FADD R66, R66, -R19 ;  /* 0x8000001342427221 */ /* 0x000fe20000000000 */
[----:B------:R-:W-:-:S04]  /*1b30*/  FMUL R95, R33, 1.4426950216293334961 ;  /* 0x3fb8aa3b215f7820 */ /* 0x000fc80000400000 */
[----:B------:R-:W-:Y:S01]  /*1b40*/  MUFU.EX2 R64, R51 ;  /* 0x0000003300407308 */ /* 0x000fe20000000800 */
[----:B-1----:R-:W-:Y:S01]  /*1b50*/  FMUL R59, R32, 1.4426950216293334961 ;  /* 0x3fb8aa3b203b7820 */ /* 0x002fe20000400000 */
[----:B------:R-:W-:-:S06]  /*1b60*/  FMUL R41, R41, 1.4426950216293334961 ;  /* 0x3fb8aa3b29297820 */ /* 0x000fcc0000400000 */
[----:B------:R1:W5:Y:S01]  /*1b70*/  MUFU.EX2 R108, R57 ;  /* 0x00000039006c7308 */ /* 0x0003620000000800 */
[----:B------:R-:W-:-:S07]  /*1b80*/  FMUL R103, R66, 1.4426950216293334961 ;  /* 0x3fb8aa3b42677820 */ /* 0x000fce0000400000 */
[----:B------:R-:W-:Y:S01]  /*1b90*/  MUFU.EX2 R62, R50 ;  /* 0x00000032003e7308 */ /* 0x000fe20000000800 */
[----:B-1----:R-:W-:-:S07]  /*1ba0*/  FMUL R57, R58, 1.4426950216293334961 ;  /* 0x3fb8aa3b3a397820 */ /* 0x002fce0000400000 */
[----:B------:R1:W-:Y:S01]  /*1bb0*/  MUFU.EX2 R51, R36 ;  /* 0x0000002400337308 */ /* 0x0003e20000000800 */
[----:B------:R-:W-:-:S07]  /*1bc0*/  FADD R63, R63, -R19 ;  /* 0x800000133f3f7221 */ /* 0x000fce0000000000 */
[----:B------:R0:W3:Y:S01]  /*1bd0*/  MUFU.EX2 R50, R40 ;  /* 0x0000002800327308 */ /* 0x0000e20000000800 */
[----:B-1----:R-:W-:-:S04]  /*1be0*/  FADD R36, -R19, R94 ;  /* 0x0000005e13247221 */ /* 0x002fc80000000100 */
[----:B------:R-:W-:-:S03]  /*1bf0*/  FMUL R53, R36, 1.4426950216293334961 ;  /* 0x3fb8aa3b24357820 */ /* 0x000fc60000400000 */
[----:B------:R-:W-:Y:S01]  /*1c00*/  MUFU.EX2 R58, R35 ;  /* 0x00000023003a7308 */ /* 0x000fe20000000800 */
[----:B------:R-:W-:Y:S01]  /*1c10*/  BAR.SYNC.DEFER_BLOCKING 0x0 ;  /* 0x0000000000007b1d */ /* 0x000fe20000010000 */
[----:B0-----:R-:W-:Y:S01]  /*1c20*/  FADD R40, R49, R56 ;  /* 0x0000003831287221 */ /* 0x001fe20000000000 */
[----:B--2---:R-:W-:-:S05]  /*1c30*/  FADD R36, R46, R47 ;  /* 0x0000002f2e247221 */ /* 0x004fca0000000000 */
[----:B------:R0:W-:Y:S01]  /*1c40*/  MUFU.EX2 R65, R39 ;  /* 0x0000002700417308 */ /* 0x0001e20000000800 */
[--C-:B------:R-:W-:Y:S01]  /*1c50*/  FADD R60, R60, -R19.reuse ;  /* 0x800000133c3c7221 */ /* 0x100fe20000000000 */
[----:B------:R-:W-:Y:S01]  /*1c60*/  FMUL R63, R63, 1.4426950216293334961 ;  /* 0x3fb8aa3b3f3f7820 */ /* 0x000fe20000400000 */
[----:B------:R-:W-:Y:S01]  /*1c70*/  FADD R110, R110, -R19 ;  /* 0x800000136e6e7221 */ /* 0x000fe20000000000 */
[----:B0-----:R-:W-:-:S04]  /*1c80*/  FADD R39, R43, R40 ;  /* 0x000000282b277221 */ /* 0x001fc80000000000 */
[----:B------:R-:W0:Y:S01]  /*1c90*/  MUFU.EX2 R100, R100 ;  /* 0x0000006400647308 */ /* 0x000e220000000800 */
[----:B------:R-:W1:Y:S07]  /*1ca0*/  LDSM.16.M88.4 R32, [R6+UR5] ;  /* 0x000000050620783b */ /* 0x000e6e0008000200 */
[----:B------:R2:W0:Y:S01]  /*1cb0*/  MUFU.EX2 R52, R37 ;  /* 0x0000002500347308 */ /* 0x0004220000000800 */
[C---:B------:R-:W-:Y:S01]  /*1cc0*/  FADD R67, R42.reuse, R39 ;  /* 0x000000272a437221 */ /* 0x040fe20000000000 */
[----:B------:R-:W-:Y:S01]  /*1cd0*/  F2FP.F16.F32.PACK_AB R39, R42, R43 ;  /* 0x0000002b2a27723e */ /* 0x000fe200000000ff */
[----:B------:R-:W-:-:S05]  /*1ce0*/  FMUL R60, R60, 1.4426950216293334961 ;  /* 0x3fb8aa3b3c3c7820 */ /* 0x000fca0000400000 */
[----:B------:R0:W1:Y:S01]  /*1cf0*/  MUFU.EX2 R102, R41 ;  /* 0x0000002900667308 */ /* 0x0000620000000800 */
[----:B--2---:R-:W-:Y:S01]  /*1d00*/  F2FP.F16.F32.PACK_AB R37, R56, R49 ;  /* 0x000000313825723e */ /* 0x004fe200000000ff */
[----:B---3--:R-:W-:Y:S01]  /*1d10*/  FADD R49, R45, R36 ;  /* 0x000000242d317221 */ /* 0x008fe20000000000 */
[----:B------:R-:W-:Y:S01]  /*1d20*/  FMUL R96, R110, 1.4426950216293334961 ;  /* 0x3fb8aa3b6e607820 */ /* 0x000fe20000400000 */
[----:B------:R-:W-:Y:S02]  /*1d30*/  FADD R48, R48, -R19 ;  /* 0x8000001330307221 */ /* 0x000fe40000000000 */
[----:B----4-:R-:W-:Y:S02]  /*1d40*/  FADD R49, R112, R49 ;  /* 0x0000003170317221 */ /* 0x010fe40000000000 */
[----:B------:R-:W2:Y:S01]  /*1d50*/  MUFU.EX2 R103, R103 ;  /* 0x0000006700677308 */ /* 0x000ea20000000800 */
[----:B0-----:R-:W0:Y:S01]  /*1d60*/  LDSM.16.M88.4 R40, [R6+UR5+0x400] ;  /* 0x000400050628783b */ /* 0x001e220008000200 */
[----:B------:R-:W-:Y:S01]  /*1d70*/  F2FP.F16.F32.PACK_AB R36, R47, R46 ;  /* 0x0000002e2f24723e */ /* 0x000fe200000000ff */
[----:B-----5:R-:W-:Y:S01]  /*1d80*/  FADD R94, R108, R67 ;  /* 0x000000436c5e7221 */ /* 0x020fe20000000000 */
[----:B------:R-:W-:-:S04]  /*1d90*/  FADD R46, R50, R49 ;  /* 0x00000031322e7221 */ /* 0x000fc80000000000 */
[----:B------:R-:W3:Y:S01]  /*1da0*/  MUFU.EX2 R53, R53 ;  /* 0x0000003500357308 */ /* 0x000ee20000000800 */
[----:B------:R-:W-:-:S07]  /*1db0*/  FADD R49, R115, R94 ;  /* 0x0000005e73317221 */ /* 0x000fce0000000000 */
[----:B------:R-:W4:Y:S01]  /*1dc0*/  MUFU.EX2 R63, R63 ;  /* 0x0000003f003f7308 */ /* 0x000f220000000800 */
[----:B------:R-:W-:-:S07]  /*1dd0*/  FADD R94, R100, R49 ;  /* 0x00000031645e7221 */ /* 0x000fce0000000000 */
[----:B------:R5:W-:Y:S02]  /*1de0*/  MUFU.EX2 R66, R60 ;  /* 0x0000003c00427308 */ /* 0x000be40000000800 */
[----:B-----5:R-:W-:Y:S01]  /*1df0*/  FMUL R60, R48, 1.4426950216293334961 ;  /* 0x3fb8aa3b303c7820 */ /* 0x020fe20000400000 */
[----:B------:R-:W-:-:S05]  /*1e00*/  FADD R48, R38, -R19 ;  /* 0x8000001326307221 */ /* 0x000fca0000000000 */
[----:B------:R-:W5:Y:S01]  /*1e10*/  MUFU.EX2 R96, R96 ;  /* 0x0000006000607308 */ /* 0x000f620000000800 */
[----:B------:R-:W-:Y:S01]  /*1e20*/  F2FP.F16.F32.PACK_AB R38, R112, R45 ;  /* 0x0000002d7026723e */ /* 0x000fe200000000ff */
[----:B------:R-:W-:Y:S01]  /*1e30*/  FADD R45, R51, R46 ;  /* 0x0000002e332d7221 */ /* 0x000fe20000000000 */
[----:B------:R-:W-:-:S03]  /*1e40*/  FMUL R46, R52, R30 ;  /* 0x0000001e342e7220 */ /* 0x000fc60000400000 */
[----:B-1----:R-:W-:Y:S01]  /*1e50*/  FADD R30, R102, R45 ;  /* 0x0000002d661e7221 */ /* 0x002fe20000000000 */
[----:B------:R-:W-:Y:S01]  /*1e60*/  FADD R94, R101, R94 ;  /* 0x0000005e655e7221 */ /* 0x000fe20000000000 */
[----:B------:R-:W1:Y:S01]  /*1e70*/  MUFU.EX2 R95, R95 ;  /* 0x0000005f005f7308 */ /* 0x000e620000000800 */
[----:B------:R-:W-:Y:S01]  /*1e80*/  FADD R54, R54, -R17 ;  /* 0x8000001136367221 */ /* 0x000fe20000000000 */
[----:B--2---:R-:W-:Y:S01]  /*1e90*/  FADD R30, R103, R30 ;  /* 0x0000001e671e7221 */ /* 0x004fe20000000000 */
[----:B------:R-:W-:Y:S01]  /*1ea0*/  FMUL R47, R52, R31 ;  /* 0x0000001f342f7220 */ /* 0x000fe20000400000 */
[----:B---3--:R-:W-:Y:S01]  /*1eb0*/  FMUL R45, R53, R29 ;  /* 0x0000001d352d7220 */ /* 0x008fe20000400000 */
[----:B------:R-:W-:Y:S01]  /*1ec0*/  FADD R31, R61, R94 ;  /* 0x0000005e3d1f7221 */ /* 0x000fe20000000000 */
[----:B------:R-:W-:Y:S02]  /*1ed0*/  FMUL R56, R48, 1.4426950216293334961 ;  /* 0x3fb8aa3b30387820 */ /* 0x000fe40000400000 */
[----:B------:R-:W2:Y:S01]  /*1ee0*/  MUFU.EX2 R57, R57 ;  /* 0x0000003900397308 */ /* 0x000ea20000000800 */
[----:B----4-:R-:W-:Y:S01]  /*1ef0*/  FADD R29, R63, R30 ;  /* 0x0000001e3f1d7221 */ /* 0x010fe20000000000 */
[----:B------:R-:W-:Y:S01]  /*1f00*/  FMUL R54, R54, 1.4426950216293334961 ;  /* 0x3fb8aa3b36367820 */ /* 0x000fe20000400000 */
[----:B------:R-:W-:Y:S01]  /*1f10*/  FADD R48, R44, -R19 ;  /* 0x800000132c307221 */ /* 0x000fe20000000000 */
[----:B------:R-:W-:-:S04]  /*1f20*/  FMUL R44, R53, R28 ;  /* 0x0000001c352c7220 */ /* 0x000fc80000400000 */
[----:B------:R-:W3:Y:S01]  /*1f30*/  MUFU.EX2 R59, R59 ;  /* 0x0000003b003b7308 */ /* 0x000ee20000000800 */
[----:B------:R-:W-:Y:S01]  /*1f40*/  FADD R30, R62, R31 ;  /* 0x0000001f3e1e7221 */ /* 0x000fe20000000000 */
[----:B-----5:R-:W-:Y:S01]  /*1f50*/  FADD R29, R96, R29 ;  /* 0x0000001d601d7221 */ /* 0x020fe20000000000 */
[----:B------:R-:W-:Y:S01]  /*1f60*/  F2FP.F16.F32.PACK_AB R28, R51, R50 ;  /* 0x00000032331c723e */ /* 0x000fe200000000ff */
[----:B------:R-:W-:Y:S01]  /*1f70*/  FMUL R67, R48, 1.4426950216293334961 ;  /* 0x3fb8aa3b30437820 */ /* 0x000fe20000400000 */
[----:B------:R-:W-:-:S03]  /*1f80*/  FMUL R51, R52, R27 ;  /* 0x0000001b34337220 */ /* 0x000fc60000400000 */
[----:B------:R-:W4:Y:S01]  /*1f90*/  MUFU.EX2 R60, R60 ;  /* 0x0000003c003c7308 */ /* 0x000f220000000800 */
[----:B------:R-:W-:Y:S01]  /*1fa0*/  FMUL R50, R52, R26 ;  /* 0x0000001a34327220 */ /* 0x000fe20000400000 */
[----:B------:R-:W-:Y:S01]  /*1fb0*/  FADD R27, R65, R30 ;  /* 0x0000001e411b7221 */ /* 0x000fe20000000000 */
[----:B------:R-:W-:Y:S01]  /*1fc0*/  FADD R26, R66, R29 ;  /* 0x0000001d421a7221 */ /* 0x000fe20000000000 */
[----:B------:R-:W-:Y:S04]  /*1fd0*/  HMMA.16816.F32 R44, R36, R32, R44 ;  /* 0x00000020242c723c */ /* 0x000fe8000000182c */
[----:B------:R-:W5:Y:S01]  /*1fe0*/  MUFU.EX2 R54, R54 ;  /* 0x0000003600367308 */ /* 0x000f620000000800 */
[C---:B------:R-:W-:Y:S01]  /*1ff0*/  FMUL R48, R53.reuse, R24 ;  /* 0x0000001835307220 */ /* 0x040fe20000400000 */
[----:B------:R-:W-:Y:S01]  /*2000*/  FMUL R49, R53, R25 ;  /* 0x0000001935317220 */ /* 0x000fe20000400000 */
[----:B------:R-:W-:-:S05]  /*2010*/  FADD R32, R64, R27 ;  /* 0x0000001b40207221 */ /* 0x000fca0000000000 */
[----:B------:R-:W0:Y:S01]  /*2020*/  MUFU.EX2 R56, R56 ;  /* 0x0000003800387308 */ /* 0x000e220000000800 */
[----:B-1----:R-:W-:Y:S01]  /*2030*/  FADD R30, R95, R26 ;  /* 0x0000001a5f1e7221 */ /* 0x002fe20000000000 */
[----:B--2---:R-:W-:-:S06]  /*2040*/  FADD R33, R57, R32 ;  /* 0x0000002039217221 */ /* 0x004fcc0000000000 */
[----:B------:R-:W1:Y:S01]  /*2050*/  MUFU.EX2 R55, R55 ;  /* 0x0000003700377308 */ /* 0x000e620000000800 */
[----:B---3--:R-:W-:-:S07]  /*2060*/  FADD R31, R59, R30 ;  /* 0x0000001e3b1f7221 */ /* 0x008fce0000000000 */
[----:B------:R-:W2:Y:S01]  /*2070*/  MUFU.EX2 R67, R67 ;  /* 0x0000004300437308 */ /* 0x000ea20000000800 */
[----:B0-----:R-:W-:Y:S01]  /*2080*/  HMMA.16816.F32 R48, R36, R40, R48 ;  /* 0x000000282430723c */ /* 0x001fe20000001830 */
[----:B------:R-:W-:Y:S01]  /*2090*/  FADD R41, R58, R33 ;  /* 0x000000213a297221 */ /* 0x000fe20000000000 */
[----:B----4-:R-:W-:Y:S01]  /*20a0*/  FADD R33, R60, R31 ;  /* 0x0000001f3c217221 */ /* 0x010fe20000000000 */
[----:B------:R-:W-:Y:S01]  /*20b0*/  LDSM.16.M88.4 R36, [R15+UR5+0x400] ;  /* 0x000400050f24783b */ /* 0x000fe20008000200 */
[----:B------:R-:W-:Y:S01]  /*20c0*/  F2FP.F16.F32.PACK_AB R29, R115, R108 ;  /* 0x0000006c731d723e */ /* 0x000fe200000000ff */
[----:B-----5:R-:W-:Y:S01]  /*20d0*/  FADD R40, R54, R41 ;  /* 0x0000002936287221 */ /* 0x020fe20000000000 */
[----:B------:R-:W-:Y:S01]  /*20e0*/  FADD R32, R56, R33 ;  /* 0x0000002138207221 */ /* 0x000fe20000000000 */
[----:B------:R-:W-:Y:S01]  /*20f0*/  F2FP.F16.F32.PACK_AB R30, R103, R102 ;  /* 0x00000066671e723e */ /* 0x000fe200000000ff */
[----:B------:R-:W-:Y:S01]  /*2100*/  LDSM.16.M88.4 R24, [R15+UR5] ;  /* 0x000000050f18783b */ /* 0x000fe20008000200 */
[----:B------:R-:W-:Y:S01]  /*2110*/  F2FP.F16.F32.PACK_AB R31, R101, R100 ;  /* 0x00000064651f723e */ /* 0x000fe200000000ff */
[----:B-1----:R-:W-:Y:S01]  /*2120*/  FADD R40, R55, R40 ;  /* 0x0000002837287221 */ /* 0x002fe20000000000 */
[----:B--2---:R-:W-:-:S05]  /*2130*/  FADD R32, R67, R32 ;  /* 0x0000002043207221 */ /* 0x004fca0000000000 */
[C---:B------:R-:W-:Y:S01]  /*2140*/  HMMA.16816.F32 R44, R28.reuse, R34, R44 ;  /* 0x000000221c2c723c */ /* 0x040fe2000000182c */
[----:B------:R-:W0:Y:S04]  /*2150*/  SHFL.BFLY PT, R35, R40, 0x2, 0x1f ;  /* 0x0c401f0028237f89 */ /* 0x000e2800000e0000 */
[----:B------:R-:W1:Y:S03]  /*2160*/  SHFL.BFLY PT, R33, R32, 0x2, 0x1f ;  /* 0x0c401f0020217f89 */ /* 0x000e6600000e0000 */
[----:B------:R-:W-:Y:S01]  /*2170*/  HMMA.16816.F32 R48, R28, R42, R48 ;  /* 0x0000002a1c30723c */ /* 0x000fe20000001830 */
[----:B------:R-:W-:Y:S02]  /*2180*/  F2FP.F16.F32.PACK_AB R28, R96, R63 ;  /* 0x0000003f601c723e */ /* 0x000fe400000000ff */
[----:B------:R-:W-:-:S02]  /*2190*/  F2FP.F16.F32.PACK_AB R29, R62, R61 ;  /* 0x0000003d3e1d723e */ /* 0x000fc400000000ff */
[----:B------:R-:W-:Y:S02]  /*21a0*/  F2FP.F16.F32.PACK_AB R30, R95, R66 ;  /* 0x000000425f1e723e */ /* 0x000fe400000000ff */
[----:B------:R-:W-:Y:S01]  /*21b0*/  F2FP.F16.F32.PACK_AB R31, R64, R65 ;  /* 0x00000041401f723e */ /* 0x000fe200000000ff */
[----:B0-----:R-:W-:Y:S01]  /*21c0*/  FADD R42, R40, R35 ;  /* 0x00000023282a7221 */ /* 0x001fe20000000000 */
[----:B-1----:R-:W-:-:S11]  /*21d0*/  FADD R41, R32, R33 ;  /* 0x0000002120297221 */ /* 0x002fd60000000000 */
[C---:B------:R-:W-:Y:S01]  /*21e0*/  HMMA.16816.F32 R48, R28.reuse, R36, R48 ;  /* 0x000000241c30723c */ /* 0x040fe20000001830 */
[----:B------:R-:W0:Y:S04]  /*21f0*/  SHFL.BFLY PT, R37, R42, 0x1, 0x1f ;  /* 0x0c201f002a257f89 */ /* 0x000e2800000e0000 */
[----:B------:R-:W1:Y:S03]  /*2200*/  SHFL.BFLY PT, R36, R41, 0x1, 0x1f ;  /* 0x0c201f0029247f89 */ /* 0x000e6600000e0000 */
[----:B------:R-:W-:Y:S01]  /*2210*/  HMMA.16816.F32 R44, R28, R24, R44 ;  /* 0x000000181c2c723c */ /* 0x000fe2000000182c */
[----:B------:R-:W-:Y:S01]  /*2220*/  UIADD3 UR4, UPT, UPT, UR4, 0x40, URZ ;  /* 0x0000004004047890 */ /* 0x000fe2000fffe0ff */
[----:B------:R-:W-:-:S05]  /*2230*/  F2FP.F16.F32.PACK_AB R32, R60, R59 ;  /* 0x0000003b3c20723e */ /* 0x000fca00000000ff */
[----:B------:R-:W-:Y:S02]  /*2240*/  ISETP.LE.AND P0, PT, R4, UR4, PT ;  /* 0x0000000404007c0c */ /* 0x000fe4000bf03270 */
[----:B------:R-:W-:Y:S02]  /*2250*/  F2FP.F16.F32.PACK_AB R33, R58, R57 ;  /* 0x000000393a21723e */ /* 0x000fe400000000ff */
[----:B------:R-:W-:Y:S02]  /*2260*/  F2FP.F16.F32.PACK_AB R34, R67, R56 ;  /* 0x000000384322723e */ /* 0x000fe400000000ff */
[----:B------:R-:W-:Y:S01]  /*2270*/  F2FP.F16.F32.PACK_AB R35, R55, R54 ;  /* 0x000000363723723e */ /* 0x000fe200000000ff */
[----:B0-----:R-:W-:-:S06]  /*2280*/  FADD R37, R42, R37 ;  /* 0x000000252a257221 */ /* 0x001fcc0000000000 */
[----:B------:R-:W-:Y:S01]  /*2290*/  HMMA.16816.F32 R28, R32, R26, R44 ;  /* 0x0000001a201c723c */ /* 0x000fe2000000182c */
[----:B-1----:R-:W-:Y:S01]  /*22a0*/  FADD R36, R41, R36 ;  /* 0x0000002429247221 */ /* 0x002fe20000000000 */
[----:B------:R-:W-:Y:S01]  /*22b0*/  FFMA R9, R52, R9, R37 ;  /* 0x0000000934097223 */ /* 0x000fe20000000025 */
[----:B------:R-:W-:Y:S01]  /*22c0*/  IMAD R18, R13, 0x40, R18 ;  /* 0x000000400d127824 */ /* 0x000fe200078e0212 */
[----:B------:R-:W-:Y:S01]  /*22d0*/  LEA R16, R11, R16, 0x6 ;  /* 0x000000100b107211 */ /* 0x000fe200078e30ff */
[----:B------:R-:W-:-:S03]  /*22e0*/  FFMA R10, R53, R10, R36 ;  /* 0x0000000a350a7223 */ /* 0x000fc60000000024 */
[----:B------:R-:W-:Y:S01]  /*22f0*/  HMMA.16816.F32 R24, R32, R38, R48 ;  /* 0x000000262018723c */ /* 0x000fe20000001830 */
[----:B------:R-:W-:Y:S02]  /*2300*/  IMAD.MOV.U32 R94, RZ, RZ, R19 ;  /* 0x000000ffff5e7224 */ /* 0x000fe400078e0013 */
[----:B------:R-:W-:Y:S01]  /*2310*/  IMAD.MOV.U32 R96, RZ, RZ, R17 ;  /* 0x000000ffff607224 */ /* 0x000fe200078e0011 */
[----:B------:R-:W-:Y:S01]  /*2320*/  NOP ;  /* 0x0000000000007918 */ /* 0x000fe20000000000 */
[----:B------:R-:W-:-:S15]  /*2330*/  @!P0 BRA `(.L_x_1) ;  /* 0xffffffe400f08947 */ /* 0x000fde000383ffff */
.L_x_0:
[----:B------:R-:W0:Y:S01]  /*2340*/  S2R R33, SR_TID.X ;  /* 0x0000000000217919 */ /* 0x000e220000002100 */
[----:B------:R-:W1:Y:S01]  /*2350*/  S2UR UR5, SR_CgaCtaId ;  /* 0x00000000000579c3 */ /* 0x000e620000008800 */
[----:B------:R-:W-:Y:S01]  /*2360*/  IMAD.MOV.U32 R15, RZ, RZ, R9 ;  /* 0x000000ffff0f7224 */ /* 0x000fe200078e0009 */
[----:B------:R-:W-:Y:S01]  /*2370*/  MOV R16, R10 ;  /* 0x0000000a00107202 */ /* 0x000fe20000000f00 */
[----:B------:R-:W-:-:S05]  /*2380*/  UMOV UR4, 0x400 ;  /* 0x0000040000047882 */ /* 0x000fca0000000000 */
[----:B------:R-:W-:Y:S01]  /*2390*/  BAR.SYNC.DEFER_BLOCKING 0x0 ;  /* 0x0000000000007b1d */ /* 0x000fe20000010000 */
[C---:B------:R-:W-:Y:S01]  /*23a0*/  FMUL R4, R15.reuse, 8388608 ;  /* 0x4b0000000f047820 */ /* 0x040fe20000400000 */
[C---:B------:R-:W-:Y:S01]  /*23b0*/  FSETP.GT.AND P0, PT, |R15|.reuse, 8.50705917302346158658e+37, PT ;  /* 0x7e8000000f00780b */ /* 0x040fe20003f04200 */
[C---:B------:R-:W-:Y:S01]  /*23c0*/  FMUL R3, R16.reuse, 8388608 ;  /* 0x4b00000010037820 */ /* 0x040fe20000400000 */
[C---:B------:R-:W-:Y:S02]  /*23d0*/  FSETP.GEU.AND P3, PT, |R15|.reuse, 1.175494350822287508e-38, PT ;  /* 0x008000000f00780b */ /* 0x040fe40003f6e200 */
[----:B------:R-:W-:Y:S02]  /*23e0*/  FSETP.GEU.AND P2, PT, R15, 1.175494350822287508e-38, PT ;  /* 0x008000000f00780b */ /* 0x000fe40003f4e000 */
[----:B------:R-:W-:Y:S02]  /*23f0*/  FSETP.GEU.AND P1, PT, R16, 1.175494350822287508e-38, PT ;  /* 0x008000001000780b */ /* 0x000fe40003f2e000 */
[----:B------:R-:W-:-:S02]  /*2400*/  FSEL R32, R4, R15, !P2 ;  /* 0x0000000f04207208 */ /* 0x000fc40005000000 */
[----:B------:R-:W-:Y:S02]  /*2410*/  FSEL R23, R3, R16, !P1 ;  /* 0x0000001003177208 */ /* 0x000fe40004800000 */
[----:B------:R-:W-:Y:S01]  /*2420*/  FSEL R3, RZ, -23, P1 ;  /* 0xc1b80000ff037808 */ /* 0x000fe20000800000 */
[----:B------:R-:W-:Y:S01]  /*2430*/  @P0 FMUL R15, R15, 0.25 ;  /* 0x3e8000000f0f0820 */ /* 0x000fe20000400000 */
[----:B------:R-:W-:Y:S01]  /*2440*/  FSETP.GT.AND P1, PT, |R16|, 8.50705917302346158658e+37, PT ;  /* 0x7e8000001000780b */ /* 0x000fe20003f24200 */
[----:B------:R-:W-:Y:S01]  /*2450*/  @P0 FMUL R27, R27, 0.25 ;  /* 0x3e8000001b1b0820 */ /* 0x000fe20000400000 */
[----:B------:R-:W-:Y:S01]  /*2460*/  @P0 FMUL R26, R26, 0.25 ;  /* 0x3e8000001a1a0820 */ /* 0x000fe20000400000 */
[----:B------:R-:W-:Y:S01]  /*2470*/  @!P3 FMUL R15, R15, 16777216 ;  /* 0x4b8000000f0fb820 */ /* 0x000fe20000400000 */
[----:B-1----:R-:W-:Y:S01]  /*2480*/  ULEA UR7, UR5, UR4, 0x18 ;  /* 0x0000000405077291 */ /* 0x002fe2000f8ec0ff */
[----:B------:R-:W-:Y:S01]  /*2490*/  @P0 FMUL R31, R31, 0.25 ;  /* 0x3e8000001f1f0820 */ /* 0x000fe20000400000 */
[----:B------:R-:W-:Y:S01]  /*24a0*/  @P0 FMUL R30, R30, 0.25 ;  /* 0x3e8000001e1e0820 */ /* 0x000fe20000400000 */
[----:B------:R-:W-:Y:S01]  /*24b0*/  @!P3 FMUL R27, R27, 16777216 ;  /* 0x4b8000001b1bb820 */ /* 0x000fe20000400000 */
[----:B------:R-:W-:Y:S01]  /*24c0*/  @!P3 FMUL R26, R26, 16777216 ;  /* 0x4b8000001a1ab820 */ /* 0x000fe20000400000 */
[----:B------:R-:W-:Y:S01]  /*24d0*/  @!P3 FMUL R31, R31, 16777216 ;  /* 0x4b8000001f1fb820 */ /* 0x000fe20000400000 */
[----:B------:R-:W-:Y:S01]  /*24e0*/  @!P3 FMUL R30, R30, 16777216 ;  /* 0x4b8000001e1eb820 */ /* 0x000fe20000400000 */
[C---:B0-----:R-:W-:Y:S01]  /*24f0*/  LOP3.LUT R21, R33.reuse, 0x20, RZ, 0xc0, !PT ;  /* 0x0000002021157812 */ /* 0x041fe200078ec0ff */
[C---:B------:R-:W-:Y:S01]  /*2500*/  IMAD.SHL.U32 R10, R33.reuse, 0x40, RZ ;  /* 0x00000040210a7824 */ /* 0x040fe200078e00ff */
[----:B------:R-:W-:Y:S01]  /*2510*/  SHF.L.U32 R2, R33, 0x1, RZ ;  /* 0x0000000121027819 */ /* 0x000fe200000006ff */
[----:B------:R-:W-:Y:S01]  /*2520*/  @P1 FMUL R25, R25, 0.25 ;  /* 0x3e80000019191820 */ /* 0x000fe20000400000 */
[----:B------:R-:W-:Y:S01]  /*2530*/  ISETP.NE.U32.AND P4, PT, R21, RZ, PT ;  /* 0x000000ff1500720c */ /* 0x000fe20003f85070 */
[----:B------:R-:W-:Y:S01]  /*2540*/  @P1 FMUL R24, R24, 0.25 ;  /* 0x3e80000018181820 */ /* 0x000fe20000400000 */
[----:B------:R-:W-:Y:S01]  /*2550*/  SHF.R.S32.HI R6, RZ, 0x4, R33 ;  /* 0x00000004ff067819 */ /* 0x000fe20000011421 */
[----:B------:R-:W-:Y:S01]  /*2560*/  @P1 FMUL R28, R28, 0.25 ;  /* 0x3e8000001c1c1820 */ /* 0x000fe20000400000 */
[----:B------:R-:W-:Y:S01]  /*2570*/  SEL R9, RZ, 0x204, !P4 ;  /* 0x00000204ff097807 */ /* 0x000fe20006000000 */
[----:B------:R-:W-:Y:S01]  /*2580*/  @P1 FMUL R29, R29, 0.25 ;  /* 0x3e8000001d1d1820 */ /* 0x000fe20000400000 */
[----:B------:R-:W-:Y:S01]  /*2590*/  LOP3.LUT R5, R33, 0x8, RZ, 0xc0, !PT ;  /* 0x0000000821057812 */ /* 0x000fe200078ec0ff */
[----:B------:R-:W0:Y:S01]  /*25a0*/  LDCU.64 UR4, c[0x0][0x3e0] ;  /* 0x00007c00ff0477ac */ /* 0x000e220008000a00 */
[----:B------:R-:W-:Y:S01]  /*25b0*/  SGXT R4, R6, 0x1 ;  /* 0x000000010604781a */ /* 0x000fe20000000200 */
[----:B------:R-:W-:Y:S01]  /*25c0*/  VIADD R6, R32, 0xc0cafb0d ;  /* 0xc0cafb0d20067836 */ /* 0x000fe20000000000 */
[----:B------:R-:W-:-:S02]  /*25d0*/  LEA.HI R13, R5, UR7, RZ, 0x1f ;  /* 0x00000007050d7c11 */ /* 0x000fc4000f8ff8ff */
[----:B------:R-:W-:Y:S02]  /*25e0*/  LOP3.LUT R11, R9, 0x3c, R2, 0x78, !PT ;  /* 0x0000003c090b7812 */ /* 0x000fe400078e7802 */
[----:B------:R-:W-:Y:S01]  /*25f0*/  FSEL R5, RZ, -23, P2 ;  /* 0xc1b80000ff057808 */ /* 0x000fe20001000000 */
[----:B------:R-:W1:Y:S01]  /*2600*/  MUFU.RCP R9, R15 ;  /* 0x0000000f00097308 */ /* 0x000e620000001000 */
[C---:B------:R-:W-:Y:S01]  /*2610*/  FSETP.GEU.AND P2, PT, |R16|.reuse, 1.175494350822287508e-38, PT ;  /* 0x008000001000780b */ /* 0x040fe20003f4e200 */
[----:B------:R-:W-:Y:S01]  /*2620*/  @P1 FMUL R16, R16, 0.25 ;  /* 0x3e80000010101820 */ /* 0x000fe20000400000 */
[----:B------:R-:W-:Y:S02]  /*2630*/  LOP3.LUT R12, R4, 0x204, RZ, 0xc0, !PT ;  /* 0x00000204040c7812 */ /* 0x000fe400078ec0ff */
[----:B------:R-:W-:Y:S02]  /*2640*/  IADD3 R4, PT, PT, R23, -0x3f3504f3, RZ ;  /* 0xc0cafb0d17047810 */ /* 0x000fe40007ffe0ff */
[----:B------:R-:W-:Y:S01]  /*2650*/  LOP3.LUT R7, R6, 0xff800000, RZ, 0xc0, !PT ;  /* 0xff80000006077812 */ /* 0x000fe200078ec0ff */
[----:B------:R-:W-:Y:S01]  /*2660*/  IMAD R20, R21, 0x4, R12 ;  /* 0x0000000415147824 */ /* 0x000fe200078e020c */
[----:B------:R-:W-:Y:S01]  /*2670*/  LOP3.LUT R4, R4, 0xff800000, RZ, 0xc0, !PT ;  /* 0xff80000004047812 */ /* 0x000fe200078ec0ff */
[----:B0-----:R-:W-:Y:S01]  /*2680*/  UIMAD UR4, UR6, UR4, URZ ;  /* 0x00000004060472a4 */ /* 0x001fe2000f8e02ff */
[----:B------:R-:W-:-:S02]  /*2690*/  LOP3.LUT R18, R11, 0x40, R10, 0xf8, !PT ;  /* 0x000000400b127812 */ /* 0x000fc400078ef80a */
[----:B------:R-:W-:Y:S01]  /*26a0*/  I2FP.F32.S32 R6, R4 ;  /* 0x0000000400067245 */ /* 0x000fe20000201400 */
[----:B------:R-:W-:Y:S01]  /*26b0*/  @!P2 FMUL R16, R16, 16777216 ;  /* 0x4b8000001010a820 */ /* 0x000fe20000400000 */
[----:B------:R-:W-:Y:S01]  /*26c0*/  LOP3.LUT R22, R33, 0x10, RZ, 0xc0, !PT ;  /* 0x0000001021167812 */ /* 0x000fe200078ec0ff */
[----:B------:R-:W-:Y:S01]  /*26d0*/  @!P2 FMUL R25, R25, 16777216 ;  /* 0x4b8000001919a820 */ /* 0x000fe20000400000 */
[C---:B-1----:R-:W-:Y:S01]  /*26e0*/  FMUL R10, R9.reuse, R27 ;  /* 0x0000001b090a7220 */ /* 0x042fe20000400000 */
[----:B------:R-:W-:Y:S01]  /*26f0*/  FFMA.FTZ R3, R6, 1.1920928955078125e-07, R3 ;  /* 0x3400000006037823 */ /* 0x000fe20000010003 */
[C---:B------:R-:W-:Y:S01]  /*2700*/  FMUL R11, R9.reuse, R26 ;  /* 0x0000001a090b7220 */ /* 0x040fe20000400000 */
[C---:B------:R-:W-:Y:S01]  /*2710*/  FMUL R15, R9.reuse, R31 ;  /* 0x0000001f090f7220 */ /* 0x040fe20000400000 */
[----:B------:R-:W-:Y:S01]  /*2720*/  FMUL R14, R9, R30 ;  /* 0x0000001e090e7220 */ /* 0x000fe20000400000 */
[----:B------:R-:W-:Y:S01]  /*2730*/  SHF.R.S32.HI R6, RZ, 0x3, R33 ;  /* 0x00000003ff067819 */ /* 0x000fe20000011421 */
[----:B------:R-:W0:Y:S01]  /*2740*/  MUFU.RCP R9, R16 ;  /* 0x0000001000097308 */ /* 0x000e220000001000 */
[----:B------:R-:W-:Y:S01]  /*2750*/  I2FP.F32.S32 R8, R7 ;  /* 0x0000000700087245 */ /* 0x000fe20000201400 */
[----:B------:R-:W-:Y:S01]  /*2760*/  IMAD.SHL.U32 R27, R33, 0x8, RZ ;  /* 0x00000008211b7824 */ /* 0x000fe200078e00ff */
[----:B------:R-:W-:Y:S01]  /*2770*/  SGXT R6, R6, 0x1 ;  /* 0x000000010606781a */ /* 0x000fe20000000200 */
[----:B------:R-:W-:Y:S01]  /*2780*/  IMAD.IADD R7, R32, 0x1, -R7 ;  /* 0x0000000120077824 */ /* 0x000fe200078e0a07 */
[----:B------:R-:W-:Y:S01]  /*2790*/  IADD3 R4, PT, PT, R23, -R4, RZ ;  /* 0x8000000417047210 */ /* 0x000fe20007ffe0ff */
[----:B------:R-:W-:Y:S01]  /*27a0*/  @!P2 FMUL R24, R24, 16777216 ;  /* 0x4b8000001818a820 */ /* 0x000fe20000400000 */
[----:B------:R-:W-:Y:S01]  /*27b0*/  LOP3.LUT R6, R6, 0x140, RZ, 0xc0, !PT ;  /* 0x0000014006067812 */ /* 0x000fe200078ec0ff */
[----:B------:R-:W-:Y:S01]  /*27c0*/  FADD R7, R7, -1 ;  /* 0xbf80000007077421 */ /* 0x000fe20000000000 */
[----:B------:R-:W-:Y:S01]  /*27d0*/  LEA R22, R22, R13, 0x2 ;  /* 0x0000000d16167211 */ /* 0x000fe200078e10ff */
[----:B------:R-:W-:Y:S01]  /*27e0*/  FADD R4, R4, -1 ;  /* 0xbf80000004047421 */ /* 0x000fe20000000000 */
[----:B------:R-:W-:Y:S01]  /*27f0*/  MOV R13, 0x3dc6b27f ;  /* 0x3dc6b27f000d7802 */ /* 0x000fe20000000f00 */
[----:B------:R-:W-:Y:S01]  /*2800*/  @!P2 FMUL R28, R28, 16777216 ;  /* 0x4b8000001c1ca820 */ /* 0x000fe20000400000 */
[----:B------:R-:W-:Y:S01]  /*2810*/  LOP3.LUT R12, R6, 0x38, R27, 0xf8, !PT ;  /* 0x00000038060c7812 */ /* 0x000fe200078ef81b */
[----:B------:R-:W-:Y:S01]  /*2820*/  @!P2 FMUL R29, R29, 16777216 ;  /* 0x4b8000001d1da820 */ /* 0x000fe20000400000 */
[----:B------:R-:W-:Y:S01]  /*2830*/  FFMA.FTZ R8, R8, 1.1920928955078125e-07, R5 ;  /* 0x3400000008087823 */ /* 0x000fe20000010005 */
[-C--:B------:R-:W-:Y:S01]  /*2840*/  FFMA.FTZ R5, R4, R13.reuse, -0.16845393180847167969 ;  /* 0xbe2c7f3004057423 */ /* 0x080fe2000001000d */
[----:B------:R-:W-:Y:S01]  /*2850*/  FFMA.FTZ R6, R7, R13, -0.16845393180847167969 ;  /* 0xbe2c7f3007067423 */ /* 0x000fe2000001000d */
[----:B------:R-:W-:Y:S01]  /*2860*/  LOP3.LUT R21, R12, 0x40, R33, 0x78, !PT ;  /* 0x000000400c157812 */ /* 0x000fe200078e7821 */
[C---:B0-----:R-:W-:Y:S01]  /*2870*/  FMUL R12, R9.reuse, R25 ;  /* 0x00000019090c7220 */ /* 0x041fe20000400000 */
[C---:B------:R-:W-:Y:S01]  /*2880*/  FMUL R13, R9.reuse, R24 ;  /* 0x00000018090d7220 */ /* 0x040fe20000400000 */
[C---:B------:R-:W-:Y:S01]  /*2890*/  FMUL R16, R9.reuse, R28 ;  /* 0x0000001c09107220 */ /* 0x040fe20000400000 */
[----:B------:R-:W-:Y:S01]  /*28a0*/  FMUL R9, R9, R29 ;  /* 0x0000001d09097220 */ /* 0x000fe20000400000 */
[C---:B------:R-:W-:Y:S01]  /*28b0*/  FFMA.FTZ R5, R4.reuse, R5, 0.1716887056827545166 ;  /* 0x3e2fcf2a04057423 */ /* 0x040fe20000010005 */
[----:B------:R-:W-:Y:S01]  /*28c0*/  F2FP.F16.F32.PACK_AB R11, R11, R14 ;  /* 0x0000000e0b0b723e */ /* 0x000fe200000000ff */
[----:B------:R-:W-:Y:S01]  /*28d0*/  FFMA.FTZ R6, R7, R6, 0.1716887056827545166 ;  /* 0x3e2fcf2a07067423 */ /* 0x000fe20000010006 */
[----:B------:R-:W-:Y:S01]  /*28e0*/  F2FP.F16.F32.PACK_AB R13, R13, R16 ;  /* 0x000000100d0d723e */ /* 0x000fe200000000ff */
[----:B------:R-:W-:Y:S01]  /*28f0*/  FFMA.FTZ R5, R4, R5, -0.17900948226451873779 ;  /* 0xbe374e4304057423 */ /* 0x000fe20000010005 */
[----:B------:R-:W-:Y:S01]  /*2900*/  F2FP.F16.F32.PACK_AB R9, R12, R9 ;  /* 0x000000090c09723e */ /* 0x000fe200000000ff */
[C---:B------:R-:W-:Y:S01]  /*2910*/  FFMA.FTZ R6, R7.reuse, R6, -0.17900948226451873779 ;  /* 0xbe374e4307067423 */ /* 0x040fe20000010006 */
[----:B------:R-:W-:Y:S01]  /*2920*/  F2FP.F16.F32.PACK_AB R10, R10, R15 ;  /* 0x0000000f0a0a723e */ /* 0x000fe200000000ff */
[----:B------:R-:W-:Y:S01]  /*2930*/  STS [R18+UR7], R13 ;  /* 0x0000000d12007988 */ /* 0x000fe20008000807 */
[----:B------:R-:W-:Y:S01]  /*2940*/  LOP3.LUT R12, R18, 0x40, RZ, 0x3c, !PT ;  /* 0x00000040120c7812 */ /* 0x000fe200078e3cff */
[----:B------:R-:W-:Y:S01]  /*2950*/  FFMA.FTZ R5, R4, R5, 0.20512372255325317383 ;  /* 0x3e520bf404057423 */ /* 0x000fe20000010005 */
[C---:B------:R-:W-:Y:S01]  /*2960*/  FFMA.FTZ R6, R7.reuse, R6, 0.20512372255325317383 ;  /* 0x3e520bf407067423 */ /* 0x040fe20000010006 */
[----:B------:R0:W-:Y:S01]  /*2970*/  STS [R18+UR7+0x80], R9 ;  /* 0x0000800912007988 */ /* 0x0001e20008000807 */
[----:B------:R-:W-:Y:S01]  /*2980*/  IADD3 R20, PT, PT, R20, R21, RZ ;  /* 0x0000001514147210 */ /* 0x000fe20007ffe0ff */
[C---:B------:R-:W-:Y:S01]  /*2990*/  FFMA.FTZ R5, R4.reuse, R5, -0.24046532809734344482 ;  /* 0xbe763c8b04057423 */ /* 0x040fe20000010005 */
[C---:B------:R-:W-:Y:S01]  /*29a0*/  FFMA.FTZ R6, R7.reuse, R6, -0.24046532809734344482 ;  /* 0xbe763c8b07067423 */ /* 0x040fe20000010006 */
[----:B------:R1:W-:Y:S01]  /*29b0*/  STS [R12+UR7+0x100], R11 ;  /* 0x0001000b0c007988 */ /* 0x0003e20008000807 */
[----:B------:R-:W2:Y:S01]  /*29c0*/  LDC R16, c[0x0][0x3e8] ;  /* 0x0000fa00ff107b82 */ /* 0x000ea20000000800 */
[C---:B------:R-:W-:Y:S01]  /*29d0*/  FFMA.FTZ R5, R4.reuse, R5, 0.28857114911079406738 ;  /* 0x3e93bf9904057423 */ /* 0x040fe20000010005 */
[----:B------:R-:W-:Y:S01]  /*29e0*/  FFMA.FTZ R6, R7, R6, 0.28857114911079406738 ;  /* 0x3e93bf9907067423 */ /* 0x000fe20000010006 */
[----:B------:R3:W-:Y:S01]  /*29f0*/  STS [R12+UR7+0x180], R10 ;  /* 0x0001800a0c007988 */ /* 0x0007e20008000807 */
[----:B------:R-:W-:Y:S01]  /*2a00*/  ISETP.GE.U32.AND P3, PT, R23, 0x7f800000, PT ;  /* 0x7f8000001700780c */ /* 0x000fe20003f66070 */
[----:B------:R-:W-:Y:S01]  /*2a10*/  FFMA.FTZ R5, R4, R5, -0.36067417263984680176 ;  /* 0xbeb8aa4904057423 */ /* 0x000fe20000010005 */
[----:B------:R-:W-:-:S02]  /*2a20*/  FFMA.FTZ R6, R7, R6, -0.36067417263984680176 ;  /* 0xbeb8aa4907067423 */ /* 0x000fc40000010006 */
[----:B------:R-:W-:Y:S01]  /*2a30*/  BAR.SYNC.DEFER_BLOCKING 0x0 ;  /* 0x0000000000007b1d */ /* 0x000fe20000010000 */
[----:B0-----:R-:W-:Y:S01]  /*2a40*/  LOP3.LUT R9, R20, 0x4, RZ, 0x3c, !PT ;  /* 0x0000000414097812 */ /* 0x001fe200078e3cff */
[C---:B------:R-:W-:Y:S01]  /*2a50*/  FFMA.FTZ R5, R4.reuse, R5, 0.48089820146560668945 ;  /* 0x3ef6384a04057423 */ /* 0x040fe20000010005 */
[C---:B------:R-:W-:Y:S01]  /*2a60*/  FFMA.FTZ R6, R7.reuse, R6, 0.48089820146560668945 ;  /* 0x3ef6384a07067423 */ /* 0x040fe20000010006 */
[----:B-1----:R-:W-:Y:S01]  /*2a70*/  SHF.R.U32.HI R11, RZ, 0x5, R33 ;  /* 0x00000005ff0b7819 */ /* 0x002fe20000011621 */
[----:B------:R-:W-:Y:S01]  /*2a80*/  USHF.L.U32 UR8, UR4, 0x1, URZ ;  /* 0x0000000104087899 */ /* 0x000fe200080006ff */
[----:B------:R-:W-:Y:S02]  /*2a90*/  FFMA.FTZ R5, R4, R5, -0.72134751081466674805 ;  /* 0xbf38aa3b04057423 */ /* 0x000fe40000010005 */
[----:B------:R-:W0:Y:S01]  /*2aa0*/  LDC.64 R14, c[0x0][0x398] ;  /* 0x0000e600ff0e7b82 */ /* 0x000e220000000a00 */
[----:B------:R-:W-:Y:S01]  /*2ab0*/  FFMA.FTZ R6, R7, R6, -0.72134751081466674805 ;  /* 0xbf38aa3b07067423 */ /* 0x000fe20000010006 */
[----:B------:R-:W-:Y:S01]  /*2ac0*/  ISETP.GE.U32.AND P2, PT, R32, 0x7f800000, PT ;  /* 0x7f8000002000780c */ /* 0x000fe20003f46070 */
[C---:B------:R-:W-:Y:S01]  /*2ad0*/  FMUL R5, R4.reuse, R5 ;  /* 0x0000000504057220 */ /* 0x040fe20000400000 */
[----:B------:R-:W-:Y:S01]  /*2ae0*/  SGXT.U32 R11, R11, 0x2 ;  /* 0x000000020b0b781a */ /* 0x000fe20000000000 */
[----:B------:R-:W-:Y:S01]  /*2af0*/  FMUL R6, R7, R6 ;  /* 0x0000000607067220 */ /* 0x000fe20000400000 */
[----:B------:R-:W-:Y:S01]  /*2b00*/  FSETP.NEU.AND P1, PT, R23, RZ, PT ;  /* 0x000000ff1700720b */ /* 0x000fe20003f2d000 */
[C---:B------:R-:W-:Y:S01]  /*2b10*/  FMUL R5, R4.reuse, R5 ;  /* 0x0000000504057220 */ /* 0x040fe20000400000 */
[----:B------:R-:W1:Y:S01]  /*2b20*/  LDC.64 R24, c[0x0][0x3a0] ;  /* 0x0000e800ff187b82 */ /* 0x000e620000000a00 */
[----:B------:R-:W-:Y:S01]  /*2b30*/  FMUL R6, R7, R6 ;  /* 0x0000000607067220 */ /* 0x000fe20000400000 */
[----:B------:R-:W-:Y:S01]  /*2b40*/  LOP3.LUT P0, RZ, R33, 0x60, RZ, 0xc0, !PT ;  /* 0x0000006021ff7812 */ /* 0x000fe2000780c0ff */
[----:B------:R-:W-:Y:S01]  /*2b50*/  FFMA.FTZ R4, R4, 1.4426950216293334961, R5 ;  /* 0x3fb8aa3b04047823 */ /* 0x000fe20000010005 */
[----:B------:R-:W-:Y:S01]  /*2b60*/  LOP3.LUT R5, R27, 0x38, RZ, 0xc0, !PT ;  /* 0x000000381b057812 */ /* 0x000fe200078ec0ff */
[----:B------:R-:W-:Y:S01]  /*2b70*/  FFMA.FTZ R7, R7, 1.4426950216293334961, R6 ;  /* 0x3fb8aa3b07077823 */ /* 0x000fe20000010006 */
[----:B--2---:R-:W-:-:S02]  /*2b80*/  IMAD R6, R11, R16, RZ ;  /* 0x000000100b067224 */ /* 0x004fc400078e02ff */
[----:B------:R-:W-:Y:S01]  /*2b90*/  FADD R3, R3, R4 ;  /* 0x0000000403037221 */ /* 0x000fe20000000000 */
[----:B------:R-:W-:Y:S01]  /*2ba0*/  IMAD R4, R0, UR5, RZ ;  /* 0x0000000500047c24 */ /* 0x000fe2000f8e02ff */
[----:B------:R-:W2:Y:S01]  /*2bb0*/  LDS R13, [R20+UR7] ;  /* 0x00000007140d7984 */ /* 0x000ea20008000800 */
[----:B---3--:R-:W-:Y:S01]  /*2bc0*/  FADD R12, R8, R7 ;  /* 0x00000007080c7221 */ /* 0x008fe20000000000 */
[----:B------:R-:W-:Y:S01]  /*2bd0*/  IMAD.IADD R22, R5, 0x1, R22 ;  /* 0x0000000105167824 */ /* 0x000fe200078e0216 */
[----:B------:R-:W-:Y:S01]  /*2be0*/  @P3 MOV R7, 0x7f800000 ;  /* 0x7f80000000073802 */ /* 0x000fe20000000f00 */
[----:B------:R3:W4:Y:S01]  /*2bf0*/  LDS R21, [R9+UR7] ;  /* 0x0000000709157984 */ /* 0x0007220008000800 */
[C---:B------:R-:W-:Y:S01]  /*2c00*/  IMAD.SHL.U32 R5, R4.reuse, 0x2, RZ ;  /* 0x0000000204057824 */ /* 0x040fe200078e00ff */
[----:B------:R-:W-:Y:S01]  /*2c10*/  UIMAD.WIDE UR4, UR4, 0x2, URZ ;  /* 0x00000002040478a5 */ /* 0x000fe2000f8e02ff */
[----:B------:R-:W-:-:S04]  /*2c20*/  IMAD.HI R4, R4, 0x2, RZ ;  /* 0x0000000204047827 */ /* 0x000fc800078e02ff */
[----:B------:R-:W-:Y:S01]  /*2c30*/  @P3 FFMA.FTZ R3, R23, R7, +INF ;  /* 0x7f80000017033423 */ /* 0x000fe20000010007 */
[C---:B------:R-:W-:Y:S02]  /*2c40*/  LEA R7, R16.reuse, R6, 0x2 ;  /* 0x0000000610077211 */ /* 0x040fe400078e10ff */
[----:B0-----:R-:W-:Y:S01]  /*2c50*/  IADD3 R10, P3, P4, R5, UR8, R14 ;  /* 0x00000008050a7c10 */ /* 0x001fe2000fc7e00e */
[----:B------:R-:W-:Y:S01]  /*2c60*/  @P2 IMAD.MOV.U32 R5, RZ, RZ, 0x7f800000 ;  /* 0x7f800000ff052424 */ /* 0x000fe200078e00ff */
[----:B---3--:R-:W-:Y:S02]  /*2c70*/  LEA R9, R16, R7, 0x2 ;  /* 0x0000000710097211 */ /* 0x008fe400078e10ff */
[----:B------:R-:W-:Y:S01]  /*2c80*/  IADD3.X R14, PT, PT, R4, UR5, R15, P3, P4 ;  /* 0x00000005040e7c10 */ /* 0x000fe20009fe840f */
[----:B------:R-:W-:Y:S01]  /*2c90*/  @P2 FFMA.FTZ R12, R32, R5, +INF ;  /* 0x7f800000200c2423 */ /* 0x000fe20000010005 */
[----:B------:R-:W-:Y:S01]  /*2ca0*/  LEA R4, P4, R6, R10, 0x1 ;  /* 0x0000000a06047211 */ /* 0x000fe200078808ff */
[----:B------:R-:W-:Y:S01]  /*2cb0*/  IMAD R11, R16, 0x4, R9 ;  /* 0x00000004100b7824 */ /* 0x000fe200078e0209 */
[----:B------:R-:W-:Y:S01]  /*2cc0*/  FSETP.NEU.AND P3, PT, R32, RZ, PT ;  /* 0x000000ff2000720b */ /* 0x000fe20003f6d000 */
[----:B------:R-:W0:Y:S01]  /*2cd0*/  LDCU UR4, c[0x0][0x3ec] ;  /* 0x00007d80ff0477ac */ /* 0x000e220008000800 */
[----:B------:R-:W-:-:S02]  /*2ce0*/  LEA.HI.X.SX32 R5, R6, R14, 0x1, P4 ;  /* 0x0000000e06057211 */ /* 0x000fc400020f0eff */
[-C--:B------:R-:W-:Y:S02]  /*2cf0*/  LEA R6, P2, R7, R10.reuse, 0x1 ;  /* 0x0000000a07067211 */ /* 0x080fe400078408ff */
[----:B------:R-:W-:Y:S02]  /*2d00*/  LEA R8, P4, R9, R10, 0x1 ;  /* 0x0000000a09087211 */ /* 0x000fe400078808ff */
[----:B------:R-:W-:Y:S02]  /*2d10*/  LEA.HI.X.SX32 R7, R7, R14, 0x1, P2 ;  /* 0x0000000e07077211 */ /* 0x000fe400010f0eff */
[----:B------:R-:W-:Y:S02]  /*2d20*/  LEA R10, P5, R11, R10, 0x1 ;  /* 0x0000000a0b0a7211 */ /* 0x000fe400078a08ff */
[-C--:B------:R-:W-:Y:S02]  /*2d30*/  LEA.HI.X.SX32 R9, R9, R14.reuse, 0x1, P4 ;  /* 0x0000000e09097211 */ /* 0x080fe400020f0eff */
[----:B------:R-:W-:-:S02]  /*2d40*/  LEA.HI.X.SX32 R11, R11, R14, 0x1, P5 ;  /* 0x0000000e0b0b7211 */ /* 0x000fc400028f0eff */
[----:B------:R-:W-:Y:S02]  /*2d50*/  FSEL R14, R3, -INF , P1 ;  /* 0xff800000030e7808 */ /* 0x000fe40000800000 */
[----:B------:R-:W-:Y:S01]  /*2d60*/  FSEL R12, R12, -INF , P3 ;  /* 0xff8000000c0c7808 */ /* 0x000fe20001800000 */
[----:B0-----:R-:W-:Y:S01]  /*2d70*/  UIMAD UR4, UR6, UR4, URZ ;  /* 0x00000004060472a4 */ /* 0x001fe2000f8e02ff */
[----:B------:R-:W-:Y:S01]  /*2d80*/  SHF.L.U32 R3, R0, 0x2, RZ ;  /* 0x0000000200037819 */ /* 0x000fe200000006ff */
[----:B--2---:R0:W-:Y:S01]  /*2d90*/  STG.E.U16 desc[UR10][R4.64], R13 ;  /* 0x0000000d04007986 */ /* 0x0041e2000c10150a */
[----:B------:R-:W-:Y:S01]  /*2da0*/  FFMA R14, R14, 0.69314718246459960938, R19 ;  /* 0x3f3172180e0e7823 */ /* 0x000fe20000000013 */
[----:B------:R-:W-:Y:S01]  /*2db0*/  FFMA R15, R12, 0.69314718246459960938, R17 ;  /* 0x3f3172180c0f7823 */ /* 0x000fe20000000011 */
[----:B------:R-:W-:Y:S01]  /*2dc0*/  USHF.L.U32 UR6, UR4, 0x2, URZ ;  /* 0x0000000204067899 */ /* 0x000fe200080006ff */
[----:B----4-:R2:W-:Y:S01]  /*2dd0*/  STG.E.U16 desc[UR10][R6.64], R21 ;  /* 0x0000001506007986 */ /* 0x0105e2000c10150a */
[----:B------:R-:W-:Y:S01]  /*2de0*/  UIMAD.WIDE UR4, UR4, 0x4, URZ ;  /* 0x00000004040478a5 */ /* 0x000fe2000f8e02ff */
[----:B------:R-:W-:Y:S01]  /*2df0*/  IMAD.HI R0, R0, 0x4, RZ ;  /* 0x0000000400007827 */ /* 0x000fe200078e02ff */
[----:B0-----:R-:W-:-:S02]  /*2e00*/  PRMT R5, R13, 0x7632, R5 ;  /* 0x000076320d057816 */ /* 0x001fc40000000005 */
[----:B------:R-:W-:Y:S02]  /*2e10*/  LOP3.LUT R4, R2, 0x78, RZ, 0xc0, !PT ;  /* 0x0000007802047812 */ /* 0x000fe400078ec0ff */
[----:B--2---:R-:W-:Y:S01]  /*2e20*/  PRMT R7, R21, 0x7632, R7 ;  /* 0x0000763215077816 */ /* 0x004fe20000000007 */
[----:B------:R0:W-:Y:S01]  /*2e30*/  STG.E.U16 desc[UR10][R8.64], R5 ;  /* 0x0000000508007986 */ /* 0x0001e2000c10150a */
[----:B-1----:R-:W-:-:S03]  /*2e40*/  IADD3 R2, P1, P2, R3, UR6, R24 ;  /* 0x0000000603027c10 */ /* 0x002fc6000fa3e018 */
[----:B------:R0:W-:Y:S01]  /*2e50*/  STG.E.U16 desc[UR10][R10.64], R7 ;  /* 0x000000070a007986 */ /* 0x0001e2000c10150a */
[----:B------:R-:W-:Y:S01]  /*2e60*/  IADD3.X R3, PT, PT, R0, UR5, R25, P1, P2 ;  /* 0x0000000500037c10 */ /* 0x000fe20008fe4419 */
[----:B------:R-:W-:Y:S06]  /*2e70*/  BAR.SYNC.DEFER_BLOCKING 0x0 ;  /* 0x0000000000007b1d */ /* 0x000fec0000010000 */
[----:B------:R0:W-:Y:S02]  /*2e80*/  STS.64 [R4+UR7], R14 ;  /* 0x0000000e04007988 */ /* 0x0001e40008000a07 */
[----:B------:R-:W-:Y:S06]  /*2e90*/  BAR.SYNC.DEFER_BLOCKING 0x0 ;  /* 0x0000000000007b1d */ /* 0x000fec0000010000 */
[----:B------:R-:W-:Y:S05]  /*2ea0*/  @P0 EXIT ;  /* 0x000000000000094d */ /* 0x000fea0003800000 */
[----:B0-----:R-:W0:Y:S04]  /*2eb0*/  LDS R5, [R22] ;  /* 0x0000000016057984 */ /* 0x001e280000000800 */
[----:B0-----:R-:W-:Y:S01]  /*2ec0*/  STG.E desc[UR10][R2.64], R5 ;  /* 0x0000000502007986 */ /* 0x001fe2000c10190a */
[----:B------:R-:W-:Y:S05]  /*2ed0*/  EXIT ;  /* 0x000000000000794d */ /* 0x000fea0003800000 */
.L_x_2:
[----:B------:R-:W-:-:S00]  /*2ee0*/  BRA `(.L_x_2) ;  /* 0xfffffffc00fc7947 */ /* 0x000fc0000383ffff */
[----:B------:R-:W-:-:S00]  /*2ef0*/  NOP ;  /* 0x0000000000007918 */ /* 0x000fc00000000000 */
        /* <DEDUP_REMOVED lines=8> */
.L_x_3:


//--------------------- .nv.global.init           --------------------------
	.section	.nv.global.init,"aw",@progbits
.nv.global.init:
	.type		_$_str,@object
	.size		_$_str,(.L_0 - _$_str)
_$_str:
        /*0000*/ 	.byte	0x5f, 0x5f, 0x43, 0x55, 0x44, 0x41, 0x5f, 0x46, 0x54, 0x5a, 0x00
.L_0:


//--------------------- .nv.shared.attn_fwd       --------------------------
	.section	.nv.shared.attn_fwd,"aw",@nobits
	.sectionflags	@""
	.align	16
	.zero		1024


//--------------------- .nv.shared.reserved.0     --------------------------
	.section	.nv.shared.reserved.0,"aw",@nobits
	.weak		__nv_reservedSMEM_offset_0_alias
	.size		__nv_reservedSMEM_offset_0_alias, 0, 64
	.other		__nv_reservedSMEM_offset_0_alias,@"STO_CUDA_RESERVED_SHARED STV_DEFAULT"
__nv_reservedSMEM_offset_0_alias:
	.zero		0
	.zero		64


//--------------------- .nv.constant0.attn_fwd    --------------------------
	.section	.nv.constant0.attn_fwd,"a",@progbits
	.sectionflags	@""
	.align	4
.nv.constant0.attn_fwd:
	.zero		1032


//--------------------- SYMBOLS --------------------------

	.type		.nv.reservedSmem.offset0,@object
	.size		.nv.reservedSmem.offset0,0x4
	.type		.nv.reservedSmem.cap,@object
	.size		.nv.reservedSmem.cap,0x4
